def attn_fwd(
    Q,
    K,
    V,
    Out,
    Lse,
    sm_scale,
    stride_qz,
    stride_qh,
    stride_qm,
    stride_qk,
    stride_kz,
    stride_kh,
    stride_kn,
    stride_kk,
    stride_vz,
    stride_vh,
    stride_vn,
    stride_vk,
    stride_oz,
    stride_oh,
    stride_om,
    stride_ok,
    seqlen_q,
    seqlen_k,
    BLOCK_M: tl.constexpr,
    BLOCK_N: tl.constexpr,
    HEAD_DIM: tl.constexpr,
    CAUSAL: tl.constexpr,
):
    start_m = tl.program_id(0)
    off_hz = tl.program_id(1)
    q_off = off_hz * stride_qh
    k_off = off_hz * stride_kh
    v_off = off_hz * stride_vh
    offs_m = start_m * BLOCK_M + tl.arange(0, BLOCK_M)
    offs_d = tl.arange(0, HEAD_DIM)
    offs_n = tl.arange(0, BLOCK_N)
    q_ptrs = Q + q_off + offs_m[:, None] * stride_qm + offs_d[None, :] * stride_qk
    k_ptrs = K + k_off + offs_d[:, None] * stride_kk + offs_n[None, :] * stride_kn
    v_ptrs = V + v_off + offs_n[:, None] * stride_vn + offs_d[None, :] * stride_vk
    m_i = tl.full([BLOCK_M], float("-inf"), dtype=tl.float32)
    l_i = tl.zeros([BLOCK_M], dtype=tl.float32) + 1.0
    acc = tl.zeros([BLOCK_M, HEAD_DIM], dtype=tl.float32)
    q = tl.load(q_ptrs)
    acc, l_i, m_i = _attn_fwd_inner(
        acc,
        l_i,
        m_i,
        q,
        k_ptrs,
        v_ptrs,
        sm_scale,
        stride_kn,
        stride_vn,
        start_m,
        seqlen_k,
        BLOCK_M,
        BLOCK_N,
        HEAD_DIM,
        CAUSAL,
    )
    acc = acc / l_i[:, None]
    lse = m_i + tl.math.log2(l_i) / 1.4426950408889634
    o_ptrs = (
        Out
        + off_hz * stride_oh
        + offs_m[:, None] * stride_om
        + offs_d[None, :] * stride_ok
    )
    tl.store(o_ptrs, acc.to(Out.dtype.element_ty))
    tl.store(Lse + off_hz * seqlen_q + offs_m, lse)

# config = {"BLOCK_M": 32, "BLOCK_N": 128, "HEAD_DIM": 16, "arch": "sm_90", "causal": false, "dtype": "bf16", "num_stages": 4, "num_warps": 8}
# arch = sm_90


// ===== COMPILED SASS (sm_90a) =====

	.target	sm_90a

	.elftype	@"ET_EXEC"


//--------------------- .note.nv.tkinfo           --------------------------
	.section	.note.nv.tkinfo,"",@"SHT_NOTE"
	.sectionflags	@"SHF_NOTE_NV_TKINFO"
	.tkinfo
        /*0018*/ 	.word	0x00000002
        /*0030*/ 	.string	""
        /*0030*/ 	.string	"ptxas"
        /*0030*/ 	.string	"Cuda compilation tools, release 13.0, V13.0.88"
        /*0030*/ 	.string	"Build cuda_13.0.r13.0/compiler.36424714_0"
        /*0030*/ 	.string	"-v  -suppress-debug-info  -lineinfo  -arch sm_90a "



//--------------------- .note.nv.cuinfo           --------------------------
	.section	.note.nv.cuinfo,"",@"SHT_NOTE"
	.sectionflags	@"SHF_NOTE_NV_CUINFO"
        /*0018*/ 	.short	0x0002
        /*001a*/ 	.short	0x005a
        /*001c*/ 	.short	0x0082
	.zero		2


//--------------------- .nv.info                  --------------------------
	.section	.nv.info,"",@"SHT_CUDA_INFO"
	.align	4


	//----- nvinfo : EIATTR_REGCOUNT
	.align		4
        /*0000*/ 	.byte	0x04, 0x2f
        /*0002*/ 	.short	(.L_2 - .L_1)
	.align		4
.L_1:
        /*0004*/ 	.word	index@(attn_fwd)
        /*0008*/ 	.word	0x000000a3


	//----- nvinfo : EIATTR_FRAME_SIZE
	.align		4
.L_2:
        /*000c*/ 	.byte	0x04, 0x11
        /*000e*/ 	.short	(.L_4 - .L_3)
	.align		4
.L_3:
        /*0010*/ 	.word	index@(attn_fwd)
        /*0014*/ 	.word	0x00000000


	//----- nvinfo : EIATTR_MIN_STACK_SIZE
	.align		4
.L_4:
        /*0018*/ 	.byte	0x04, 0x12
        /*001a*/ 	.short	(.L_6 - .L_5)
	.align		4
.L_5:
        /*001c*/ 	.word	index@(attn_fwd)
        /*0020*/ 	.word	0x00000000
.L_6:


//--------------------- .nv.compat                --------------------------
	.section	.nv.compat,"",@"SHT_CUDA_COMPAT_INFO"
	.align	4
        /*0000*/ 	.byte	0x02, 0x09, 0x01, 0x00, 0x02, 0x02, 0x01, 0x00, 0x02, 0x05, 0x05, 0x00, 0x03, 0x07, 0x01, 0x01
        /*0010*/ 	.byte	0x02, 0x03, 0x00, 0x00, 0x02, 0x06, 0x01, 0x00, 0x04, 0x0b, 0x08, 0x00, 0x00, 0x00, 0x00, 0x00
        /*0020*/ 	.byte	0x00, 0x00, 0x00, 0x00


//--------------------- .nv.info.attn_fwd         --------------------------
	.section	.nv.info.attn_fwd,"",@"SHT_CUDA_INFO"
	.sectionflags	@""
	.align	4


	//----- nvinfo : EIATTR_CUDA_API_VERSION
	.align		4
        /*0000*/ 	.byte	0x04, 0x37
        /*0002*/ 	.short	(.L_8 - .L_7)
.L_7:
        /*0004*/ 	.word	0x00000082


	//----- nvinfo : EIATTR_KPARAM_INFO
	.align		4
.L_8:
        /*0008*/ 	.byte	0x04, 0x17
        /*000a*/ 	.short	(.L_10 - .L_9)
.L_9:
        /*000c*/ 	.word	0x00000000
        /*0010*/ 	.short	0x0019
        /*0012*/ 	.short	0x0080
        /*0014*/ 	.byte	0x00, 0xf4, 0x21, 0x00


	//----- nvinfo : EIATTR_KPARAM_INFO
	.align		4
.L_10:
        /*0018*/ 	.byte	0x04, 0x17
        /*001a*/ 	.short	(.L_12 - .L_11)
.L_11:
        /*001c*/ 	.word	0x00000000
        /*0020*/ 	.short	0x0018
        /*0022*/ 	.short	0x0078
        /*0024*/ 	.byte	0x00, 0xf4, 0x21, 0x00


	//----- nvinfo : EIATTR_KPARAM_INFO
	.align		4
.L_12:
        /*0028*/ 	.byte	0x04, 0x17
        /*002a*/ 	.short	(.L_14 - .L_13)
.L_13:
        /*002c*/ 	.word	0x00000000
        /*0030*/ 	.short	0x0017
        /*0032*/ 	.short	0x0070
        /*0034*/ 	.byte	0x00, 0xf0, 0x11, 0x00


	//----- nvinfo : EIATTR_KPARAM_INFO
	.align		4
.L_14:
        /*0038*/ 	.byte	0x04, 0x17
        /*003a*/ 	.short	(.L_16 - .L_15)
.L_15:
        /*003c*/ 	.word	0x00000000
        /*0040*/ 	.short	0x0016
        /*0042*/ 	.short	0x006c
        /*0044*/ 	.byte	0x00, 0xf0, 0x11, 0x00


	//----- nvinfo : EIATTR_KPARAM_INFO
	.align		4
.L_16:
        /*0048*/ 	.byte	0x04, 0x17
        /*004a*/ 	.short	(.L_18 - .L_17)
.L_17:
        /*004c*/ 	.word	0x00000000
        /*0050*/ 	.short	0x0015
        /*0052*/ 	.short	0x0068
        /*0054*/ 	.byte	0x00, 0xf0, 0x11, 0x00


	//----- nvinfo : EIATTR_KPARAM_INFO
	.align		4
.L_18:
        /*0058*/ 	.byte	0x04, 0x17
        /*005a*/ 	.short	(.L_20 - .L_19)
.L_19:
        /*005c*/ 	.word	0x00000000
        /*0060*/ 	.short	0x0014
        /*0062*/ 	.short	0x0064
        /*0064*/ 	.byte	0x00, 0xf0, 0x11, 0x00


	//----- nvinfo : EIATTR_KPARAM_INFO
	.align		4
.L_20:
        /*0068*/ 	.byte	0x04, 0x17
        /*006a*/ 	.short	(.L_22 - .L_21)
.L_21:
        /*006c*/ 	.word	0x00000000
        /*0070*/ 	.short	0x0013
        /*0072*/ 	.short	0x0060
        /*0074*/ 	.byte	0x00, 0xf0, 0x11, 0x00


	//----- nvinfo : EIATTR_KPARAM_INFO
	.align		4
.L_22:
        /*0078*/ 	.byte	0x04, 0x17
        /*007a*/ 	.short	(.L_24 - .L_23)
.L_23:
        /*007c*/ 	.word	0x00000000
        /*0080*/ 	.short	0x0012
        /*0082*/ 	.short	0x005c
        /*0084*/ 	.byte	0x00, 0xf0, 0x11, 0x00


	//----- nvinfo : EIATTR_KPARAM_INFO
	.align		4
.L_24:
        /*0088*/ 	.byte	0x04, 0x17
        /*008a*/ 	.short	(.L_26 - .L_25)
.L_25:
        /*008c*/ 	.word	0x00000000
        /*0090*/ 	.short	0x0011
        /*0092*/ 	.short	0x0058
        /*0094*/ 	.byte	0x00, 0xf0, 0x11, 0x00


	//----- nvinfo : EIATTR_KPARAM_INFO
	.align		4
.L_26:
        /*0098*/ 	.byte	0x04, 0x17
        /*009a*/ 	.short	(.L_28 - .L_27)
.L_27:
        /*009c*/ 	.word	0x00000000
        /*00a0*/ 	.short	0x0010
        /*00a2*/ 	.short	0x0054
        /*00a4*/ 	.byte	0x00, 0xf0, 0x11, 0x00


	//----- nvinfo : EIATTR_KPARAM_INFO
	.align		4
.L_28:
        /*00a8*/ 	.byte	0x04, 0x17
        /*00aa*/ 	.short	(.L_30 - .L_29)
.L_29:
        /*00ac*/ 	.word	0x00000000
        /*00b0*/ 	.short	0x000f
        /*00b2*/ 	.short	0x0050
        /*00b4*/ 	.byte	0x00, 0xf0, 0x11, 0x00


	//----- nvinfo : EIATTR_KPARAM_INFO
	.align		4
.L_30:
        /*00b8*/ 	.byte	0x04, 0x17
        /*00ba*/ 	.short	(.L_32 - .L_31)
.L_31:
        /*00bc*/ 	.word	0x00000000
        /*00c0*/ 	.short	0x000e
        /*00c2*/ 	.short	0x004c
        /*00c4*/ 	.byte	0x00, 0xf0, 0x11, 0x00


	//----- nvinfo : EIATTR_KPARAM_INFO
	.align		4
.L_32:
        /*00c8*/ 	.byte	0x04, 0x17
        /*00ca*/ 	.short	(.L_34 - .L_33)
.L_33:
        /*00cc*/ 	.word	0x00000000
        /*00d0*/ 	.short	0x000d
        /*00d2*/ 	.short	0x0048
        /*00d4*/ 	.byte	0x00, 0xf0, 0x11, 0x00


	//----- nvinfo : EIATTR_KPARAM_INFO
	.align		4
.L_34:
        /*00d8*/ 	.byte	0x04, 0x17
        /*00da*/ 	.short	(.L_36 - .L_35)
.L_35:
        /*00dc*/ 	.word	0x00000000
        /*00e0*/ 	.short	0x000c
        /*00e2*/ 	.short	0x0044
        /*00e4*/ 	.byte	0x00, 0xf0, 0x11, 0x00


	//----- nvinfo : EIATTR_KPARAM_INFO
	.align		4
.L_36:
        /*00e8*/ 	.byte	0x04, 0x17
        /*00ea*/ 	.short	(.L_38 - .L_37)
.L_37:
        /*00ec*/ 	.word	0x00000000
        /*00f0*/ 	.short	0x000b
        /*00f2*/ 	.short	0x0040
        /*00f4*/ 	.byte	0x00, 0xf0, 0x11, 0x00


	//----- nvinfo : EIATTR_KPARAM_INFO
	.align		4
.L_38:
        /*00f8*/ 	.byte	0x04, 0x17
        /*00fa*/ 	.short	(.L_40 - .L_39)
.L_39:
        /*00fc*/ 	.word	0x00000000
        /*0100*/ 	.short	0x000a
        /*0102*/ 	.short	0x003c
        /*0104*/ 	.byte	0x00, 0xf0, 0x11, 0x00


	//----- nvinfo : EIATTR_KPARAM_INFO
	.align		4
.L_40:
        /*0108*/ 	.byte	0x04, 0x17
        /*010a*/ 	.short	(.L_42 - .L_41)
.L_41:
        /*010c*/ 	.word	0x00000000
        /*0110*/ 	.short	0x0009
        /*0112*/ 	.short	0x0038
        /*0114*/ 	.byte	0x00, 0xf0, 0x11, 0x00


	//----- nvinfo : EIATTR_KPARAM_INFO
	.align		4
.L_42:
        /*0118*/ 	.byte	0x04, 0x17
        /*011a*/ 	.short	(.L_44 - .L_43)
.L_43:
        /*011c*/ 	.word	0x00000000
        /*0120*/ 	.short	0x0008
        /*0122*/ 	.short	0x0034
        /*0124*/ 	.byte	0x00, 0xf0, 0x11, 0x00


	//----- nvinfo : EIATTR_KPARAM_INFO
	.align		4
.L_44:
        /*0128*/ 	.byte	0x04, 0x17
        /*012a*/ 	.short	(.L_46 - .L_45)
.L_45:
        /*012c*/ 	.word	0x00000000
        /*0130*/ 	.short	0x0007
        /*0132*/ 	.short	0x0030
        /*0134*/ 	.byte	0x00, 0xf0, 0x11, 0x00


	//----- nvinfo : EIATTR_KPARAM_INFO
	.align		4
.L_46:
        /*0138*/ 	.byte	0x04, 0x17
        /*013a*/ 	.short	(.L_48 - .L_47)
.L_47:
        /*013c*/ 	.word	0x00000000
        /*0140*/ 	.short	0x0006
        /*0142*/ 	.short	0x002c
        /*0144*/ 	.byte	0x00, 0xf0, 0x11, 0x00


	//----- nvinfo : EIATTR_KPARAM_INFO
	.align		4
.L_48:
        /*0148*/ 	.byte	0x04, 0x17
        /*014a*/ 	.short	(.L_50 - .L_49)
.L_49:
        /*014c*/ 	.word	0x00000000
        /*0150*/ 	.short	0x0005
        /*0152*/ 	.short	0x0028
        /*0154*/ 	.byte	0x00, 0xf0, 0x11, 0x00


	//----- nvinfo : EIATTR_KPARAM_INFO
	.align		4
.L_50:
        /*0158*/ 	.byte	0x04, 0x17
        /*015a*/ 	.short	(.L_52 - .L_51)
.L_51:
        /*015c*/ 	.word	0x00000000
        /*0160*/ 	.short	0x0004
        /*0162*/ 	.short	0x0020
        /*0164*/ 	.byte	0x00, 0xf4, 0x21, 0x00


	//----- nvinfo : EIATTR_KPARAM_INFO
	.align		4
.L_52:
        /*0168*/ 	.byte	0x04, 0x17
        /*016a*/ 	.short	(.L_54 - .L_53)
.L_53:
        /*016c*/ 	.word	0x00000000
        /*0170*/ 	.short	0x0003
        /*0172*/ 	.short	0x0018
        /*0174*/ 	.byte	0x00, 0xf4, 0x21, 0x00


	//----- nvinfo : EIATTR_KPARAM_INFO
	.align		4
.L_54:
        /*0178*/ 	.byte	0x04, 0x17
        /*017a*/ 	.short	(.L_56 - .L_55)
.L_55:
        /*017c*/ 	.word	0x00000000
        /*0180*/ 	.short	0x0002
        /*0182*/ 	.short	0x0010
        /*0184*/ 	.byte	0x00, 0xf4, 0x21, 0x00


	//----- nvinfo : EIATTR_KPARAM_INFO
	.align		4
.L_56:
        /*0188*/ 	.byte	0x04, 0x17
        /*018a*/ 	.short	(.L_58 - .L_57)
.L_57:
        /*018c*/ 	.word	0x00000000
        /*0190*/ 	.short	0x0001
        /*0192*/ 	.short	0x0008
        /*0194*/ 	.byte	0x00, 0xf4, 0x21, 0x00


	//----- nvinfo : EIATTR_KPARAM_INFO
	.align		4
.L_58:
        /*0198*/ 	.byte	0x04, 0x17
        /*019a*/ 	.short	(.L_60 - .L_59)
.L_59:
        /*019c*/ 	.word	0x00000000
        /*01a0*/ 	.short	0x0000
        /*01a2*/ 	.short	0x0000
        /*01a4*/ 	.byte	0x00, 0xf4, 0x21, 0x00


	//----- nvinfo : EIATTR_SPARSE_MMA_MASK
	.align		4
.L_60:
        /*01a8*/ 	.byte	0x03, 0x50
        /*01aa*/ 	.short	0x0000


	//----- nvinfo : EIATTR_MAXREG_COUNT
	.align		4
        /*01ac*/ 	.byte	0x03, 0x1b
        /*01ae*/ 	.short	0x00ff


	//----- nvinfo : EIATTR_NUM_BARRIERS
	.align		4
        /*01b0*/ 	.byte	0x02, 0x4c
        /*01b2*/ 	.byte	0x01
	.zero		1


	//----- nvinfo : EIATTR_MERCURY_ISA_VERSION
	.align		4
        /*01b4*/ 	.byte	0x03, 0x5f
        /*01b6*/ 	.short	0x0101


	//----- nvinfo : EIATTR_COOP_GROUP_MASK_REGIDS
	.align		4
        /*01b8*/ 	.byte	0x04, 0x29
        /*01ba*/ 	.short	(.L_62 - .L_61)


	//   ....[0]....
.L_61:
        /*01bc*/ 	.word	0xffffffff


	//   ....[1]....
        /*01c0*/ 	.word	0xffffffff


	//   ....[2]....
        /*01c4*/ 	.word	0xffffffff


	//   ....[3]....
        /*01c8*/ 	.word	0xffffffff


	//   ....[4]....
        /*01cc*/ 	.word	0xffffffff


	//   ....[5]....
        /*01d0*/ 	.word	0xffffffff


	//   ....[6]....
        /*01d4*/ 	.word	0xffffffff


	//   ....[7]....
        /*01d8*/ 	.word	0xffffffff


	//----- nvinfo : EIATTR_COOP_GROUP_INSTR_OFFSETS
	.align		4
.L_62:
        /*01dc*/ 	.byte	0x04, 0x28
        /*01de*/ 	.short	(.L_64 - .L_63)


	//   ....[0]....
.L_63:
        /*01e0*/ 	.word	0x00001250


	//   ....[1]....
        /*01e4*/ 	.word	0x00001290


	//   ....[2]....
        /*01e8*/ 	.word	0x000018b0


	//   ....[3]....
        /*01ec*/ 	.word	0x00001920


	//   ....[4]....
        /*01f0*/ 	.word	0x00002b60


	//   ....[5]....
        /*01f4*/ 	.word	0x00002b70


	//   ....[6]....
        /*01f8*/ 	.word	0x00002c00


	//   ....[7]....
        /*01fc*/ 	.word	0x00002c10


	//----- nvinfo : EIATTR_EXIT_INSTR_OFFSETS
	.align		4
.L_64:
        /*0200*/ 	.byte	0x04, 0x1c
        /*0202*/ 	.short	(.L_66 - .L_65)


	//   ....[0]....
.L_65:
        /*0204*/ 	.word	0x00003720


	//   ....[1]....
        /*0208*/ 	.word	0x00003750


	//----- nvinfo : EIATTR_REQNTID
	.align		4
.L_66:
        /*020c*/ 	.byte	0x04, 0x10
        /*020e*/ 	.short	(.L_68 - .L_67)
.L_67:
        /*0210*/ 	.word	0x00000100
        /*0214*/ 	.word	0x00000001
        /*0218*/ 	.word	0x00000001


	//----- nvinfo : EIATTR_CBANK_PARAM_SIZE
	.align		4
.L_68:
        /*021c*/ 	.byte	0x03, 0x19
        /*021e*/ 	.short	0x0088


	//----- nvinfo : EIATTR_PARAM_CBANK
	.align		4
        /*0220*/ 	.byte	0x04, 0x0a
        /*0222*/ 	.short	(.L_70 - .L_69)
	.align		4
.L_69:
        /*0224*/ 	.word	index@(.nv.constant0.attn_fwd)
        /*0228*/ 	.short	0x0210
        /*022a*/ 	.short	0x0088


	//----- nvinfo : EIATTR_SW_WAR
	.align		4
.L_70:
        /*022c*/ 	.byte	0x04, 0x36
        /*022e*/ 	.short	(.L_72 - .L_71)
.L_71:
        /*0230*/ 	.word	0x00000008
.L_72:


//--------------------- .nv.callgraph             --------------------------
	.section	.nv.callgraph,"",@"SHT_CUDA_CALLGRAPH"
	.align	4
	.sectionentsize	8
	.align		4
        /*0000*/ 	.word	0x00000000
	.align		4
        /*0004*/ 	.word	0xffffffff
	.align		4
        /*0008*/ 	.word	0x00000000
	.align		4
        /*000c*/ 	.word	0xfffffffe
	.align		4
        /*0010*/ 	.word	0x00000000
	.align		4
        /*0014*/ 	.word	0xfffffffd
	.align		4
        /*0018*/ 	.word	0x00000000
	.align		4
        /*001c*/ 	.word	0xfffffffc


//--------------------- .nv.constant4             --------------------------
	.section	.nv.constant4,"a",@progbits
	.align	8
	.align		8
.nv.constant4:
        /*0000*/ 	.dword	_$_str


//--------------------- .text.attn_fwd            --------------------------
	.section	.text.attn_fwd,"ax",@progbits
	.align	128
        .global         attn_fwd
        .type           attn_fwd,@function
        .size           attn_fwd,(.L_x_3 - attn_fwd)
        .other          attn_fwd,@"STO_CUDA_ENTRY STV_DEFAULT"
attn_fwd:
.text.attn_fwd:
[----:B------:R-:W-:Y:S01]  /*0000*/  LDC R1, c[0x0][0x28] ;  /* 0x00000a00ff017b82 */ /* 0x000fe20000000800 */
[----:B------:R-:W0:Y:S07]  /*0010*/  S2R R0, SR_TID.X ;  /* 0x0000000000007919 */ /* 0x000e2e0000002100 */
[----:B------:R-:W1:Y:S01]  /*0020*/  S2UR UR7, SR_CTAID.Y ;  /* 0x00000000000779c3 */ /* 0x000e620000002600 */
[----:B------:R-:W-:Y:S01]  /*0030*/  ULDC.64 UR4, c[0x0][0x240] ;  /* 0x0000900000047ab9 */ /* 0x000fe20000000a00 */
[----:B------:R-:W-:Y:S01]  /*0040*/  ULDC.64 UR10, c[0x0][0x208] ;  /* 0x00008200000a7ab9 */ /* 0x000fe20000000a00 */
[----:B------:R-:W2:Y:S05]  /*0050*/  S2R R3, SR_CTAID.X ;  /* 0x0000000000037919 */ /* 0x000eaa0000002500 */
[----:B------:R-:W3:Y:S08]  /*0060*/  LDC R4, c[0x0][0x248] ;  /* 0x00009200ff047b82 */ /* 0x000ef00000000800 */
[----:B------:R-:W4:Y:S01]  /*0070*/  LDC.64 R6, c[0x0][0x210] ;  /* 0x00008400ff067b82 */ /* 0x000f220000000a00 */
[----:B-1----:R-:W-:-:S07]  /*0080*/  UIMAD UR4, UR7, UR4, URZ ;  /* 0x00000004070472a4 */ /* 0x002fce000f8e023f */
[----:B------:R-:W1:Y:S01]  /*0090*/  LDC R113, c[0x0][0x280] ;  /* 0x0000a000ff717b82 */ /* 0x000e620000000800 */
[----:B------:R-:W-:Y:S01]  /*00a0*/  USHF.L.U32 UR6, UR4, 0x1, URZ ;  /* 0x0000000104067899 */ /* 0x000fe2000800063f */
[----:B0-----:R-:W-:Y:S02]  /*00b0*/  LOP3.LUT R110, R0, 0x1f, RZ, 0xc0, !PT ;  /* 0x0000001f006e7812 */ /* 0x001fe400078ec0ff */
[----:B------:R-:W-:Y:S02]  /*00c0*/  SHF.R.U32.HI R111, RZ, 0x5, R0 ;  /* 0x00000005ff6f7819 */ /* 0x000fe40000011600 */
[----:B--2---:R-:W-:Y:S02]  /*00d0*/  LEA R110, R3, R110, 0x5 ;  /* 0x0000006e036e7211 */ /* 0x004fe400078e28ff */
[----:B------:R-:W-:-:S03]  /*00e0*/  SGXT.U32 R111, R111, 0x3 ;  /* 0x000000036f6f781a */ /* 0x000fc60000000000 */
[----:B------:R-:W-:Y:S01]  /*00f0*/  IMAD R2, R110, UR5, RZ ;  /* 0x000000056e027c24 */ /* 0x000fe2000f8e02ff */
[----:B------:R-:W-:Y:S01]  /*0100*/  UIMAD.WIDE UR4, UR4, 0x2, URZ ;  /* 0x00000002040478a5 */ /* 0x000fe2000f8e023f */
[----:B---3--:R-:W-:-:S03]  /*0110*/  IMAD R5, R111, R4, RZ ;  /* 0x000000046f057224 */ /* 0x008fc600078e02ff */
[C---:B------:R-:W-:Y:S01]  /*0120*/  SHF.L.U32 R3, R2.reuse, 0x1, RZ ;  /* 0x0000000102037819 */ /* 0x040fe200000006ff */
[----:B------:R-:W-:-:S03]  /*0130*/  IMAD.HI R2, R2, 0x2, RZ ;  /* 0x0000000202027827 */ /* 0x000fc600078e02ff */
[----:B----4-:R-:W-:Y:S02]  /*0140*/  IADD3 R3, P0, P1, R3, UR6, R6 ;  /* 0x0000000603037c10 */ /* 0x010fe4000f91e006 */
[----:B------:R-:W-:Y:S02]  /*0150*/  LEA R6, R4, R5, 0x3 ;  /* 0x0000000504067211 */ /* 0x000fe400078e18ff */
[----:B------:R-:W-:Y:S02]  /*0160*/  IADD3.X R7, R2, UR5, R7, P0, P1 ;  /* 0x0000000502077c10 */ /* 0x000fe400087e2407 */
[CC--:B------:R-:W-:Y:S02]  /*0170*/  LEA R2, P0, R5.reuse, R3.reuse, 0x1 ;  /* 0x0000000305027211 */ /* 0x0c0fe400078008ff */
[----:B------:R-:W-:Y:S02]  /*0180*/  LEA R4, P1, R6, R3, 0x1 ;  /* 0x0000000306047211 */ /* 0x000fe400078208ff */
[----:B------:R-:W-:-:S02]  /*0190*/  LEA.HI.X.SX32 R3, R5, R7, 0x1, P0 ;  /* 0x0000000705037211 */ /* 0x000fc400000f0eff */
[----:B------:R-:W-:-:S03]  /*01a0*/  LEA.HI.X.SX32 R5, R6, R7, 0x1, P1 ;  /* 0x0000000706057211 */ /* 0x000fc600008f0eff */
[----:B------:R-:W2:Y:S04]  /*01b0*/  LDG.E.U16 R2, desc[UR10][R2.64] ;  /* 0x0000000a02027981 */ /* 0x000ea8000c1e1500 */
[----:B------:R-:W3:Y:S01]  /*01c0*/  LDG.E.U16 R4, desc[UR10][R4.64] ;  /* 0x0000000a04047981 */ /* 0x000ee2000c1e1500 */
[----:B------:R-:W0:Y:S01]  /*01d0*/  S2UR UR6, SR_CgaCtaId ;  /* 0x00000000000679c3 */ /* 0x000e220000008800 */
[----:B------:R-:W-:Y:S01]  /*01e0*/  LOP3.LUT R112, R0, 0xc0, RZ, 0xc0, !PT ;  /* 0x000000c000707812 */ /* 0x000fe200078ec0ff */
[----:B------:R-:W-:Y:S01]  /*01f0*/  UMOV UR4, 0x400 ;  /* 0x0000040000047882 */ /* 0x000fe20000000000 */
[----:B-1----:R-:W-:Y:S02]  /*0200*/  ISETP.GE.AND P0, PT, R113, 0x1, PT ;  /* 0x000000017100780c */ /* 0x002fe40003f06270 */
[----:B------:R-:W-:-:S02]  /*0210*/  CS2R R24, SRZ ;  /* 0x0000000000187805 */ /* 0x000fc4000001ff00 */
[----:B------:R-:W-:Y:S02]  /*0220*/  SHF.L.U32 R114, R0, 0x1, RZ ;  /* 0x0000000100727819 */ /* 0x000fe400000006ff */
[----:B------:R-:W-:Y:S02]  /*0230*/  CS2R R26, SRZ ;  /* 0x00000000001a7805 */ /* 0x000fe4000001ff00 */
[----:B------:R-:W-:Y:S02]  /*0240*/  SHF.R.U32.HI R7, RZ, 0x2, R112 ;  /* 0x00000002ff077819 */ /* 0x000fe40000011670 */
[----:B------:R-:W-:Y:S02]  /*0250*/  CS2R R16, SRZ ;  /* 0x0000000000107805 */ /* 0x000fe4000001ff00 */
[----:B------:R-:W-:Y:S02]  /*0260*/  MOV R128, 0xff800000 ;  /* 0xff80000000807802 */ /* 0x000fe40000000f00 */
[----:B------:R-:W-:-:S02]  /*0270*/  CS2R R18, SRZ ;  /* 0x0000000000127805 */ /* 0x000fc4000001ff00 */
[----:B------:R-:W-:Y:S02]  /*0280*/  LOP3.LUT R7, R7, 0x1fe, R114, 0x78, !PT ;  /* 0x000001fe07077812 */ /* 0x000fe400078e7872 */
[----:B------:R-:W-:Y:S02]  /*0290*/  MOV R76, 0x3f800000 ;  /* 0x3f800000004c7802 */ /* 0x000fe40000000f00 */
[----:B------:R-:W-:Y:S02]  /*02a0*/  MOV R127, 0x3f800000 ;  /* 0x3f800000007f7802 */ /* 0x000fe40000000f00 */
[----:B------:R-:W-:Y:S02]  /*02b0*/  MOV R57, 0xff800000 ;  /* 0xff80000000397802 */ /* 0x000fe40000000f00 */
[C---:B------:R-:W-:Y:S02]  /*02c0*/  SHF.L.U32 R115, R0.reuse, 0x3, RZ ;  /* 0x0000000300737819 */ /* 0x040fe400000006ff */
[----:B------:R-:W-:Y:S01]  /*02d0*/  SHF.L.U32 R116, R0, 0x5, RZ ;  /* 0x0000000500747819 */ /* 0x000fe200000006ff */
[----:B0-----:R-:W-:-:S09]  /*02e0*/  ULEA UR6, UR6, UR4, 0x18 ;  /* 0x0000000406067291 */ /* 0x001fd2000f8ec03f */
[----:B--2---:R0:W-:Y:S04]  /*02f0*/  STS.U16 [R7+UR6+0x1000], R2 ;  /* 0x0010000207007988 */ /* 0x0041e80008000406 */
[----:B---3--:R0:W-:Y:S01]  /*0300*/  STS.U16 [R7+UR6+0x1200], R4 ;  /* 0x0012000407007988 */ /* 0x0081e20008000406 */
[----:B------:R-:W-:Y:S05]  /*0310*/  @!P0 BRA `(.L_x_0) ;  /* 0x0000002800888947 */ /* 0x000fea0003800000 */
[----:B0-----:R-:W0:Y:S01]  /*0320*/  LDC.64 R2, c[0x0][0x250] ;  /* 0x00009400ff027b82 */ /* 0x001e220000000a00 */
[C---:B------:R-:W-:Y:S01]  /*0330*/  LOP3.LUT R10, R0.reuse, 0x7f, RZ, 0xc0, !PT ;  /* 0x0000007f000a7812 */ /* 0x040fe200078ec0ff */
[----:B------:R-:W-:Y:S01]  /*0340*/  ULDC UR4, c[0x0][0x258] ;  /* 0x0000960000047ab9 */ /* 0x000fe20000000800 */
[----:B------:R-:W-:Y:S01]  /*0350*/  LOP3.LUT P0, RZ, R0, 0x80, RZ, 0xc0, !PT ;  /* 0x0000008000ff7812 */ /* 0x000fe2000780c0ff */
[----:B------:R-:W-:Y:S01]  /*0360*/  ULDC.64 UR8, c[0x0][0x220] ;  /* 0x0000880000087ab9 */ /* 0x000fe20000000a00 */
[----:B------:R-:W-:Y:S02]  /*0370*/  SHF.L.U32 R117, R10, 0x1, RZ ;  /* 0x000000010a757819 */ /* 0x000fe400000006ff */
[----:B------:R-:W-:Y:S02]  /*0380*/  CS2R R24, SRZ ;  /* 0x0000000000187805 */ /* 0x000fe4000001ff00 */
[----:B------:R-:W-:Y:S01]  /*0390*/  SEL R4, RZ, 0x110, !P0 ;  /* 0x00000110ff047807 */ /* 0x000fe20004000000 */
[----:B------:R-:W1:Y:S01]  /*03a0*/  LDC.64 R76, c[0x0][0x260] ;  /* 0x00009800ff4c7b82 */ /* 0x000e620000000a00 */
[----:B------:R-:W-:-:S02]  /*03b0*/  SHF.R.S32.HI R9, RZ, 0x2, R0 ;  /* 0x00000002ff097819 */ /* 0x000fc40000011400 */
[----:B------:R-:W-:Y:S02]  /*03c0*/  CS2R R26, SRZ ;  /* 0x00000000001a7805 */ /* 0x000fe4000001ff00 */
[----:B------:R-:W-:Y:S02]  /*03d0*/  LOP3.LUT R117, R4, R117, RZ, 0x3c, !PT ;  /* 0x0000007504757212 */ /* 0x000fe400078e3cff */
[----:B------:R-:W-:Y:S02]  /*03e0*/  CS2R R16, SRZ ;  /* 0x0000000000107805 */ /* 0x000fe4000001ff00 */
[C---:B------:R-:W-:Y:S02]  /*03f0*/  LOP3.LUT R4, R0.reuse, 0xf, RZ, 0xc0, !PT ;  /* 0x0000000f00047812 */ /* 0x040fe400078ec0ff */
[----:B------:R-:W-:Y:S02]  /*0400*/  CS2R R18, SRZ ;  /* 0x0000000000127805 */ /* 0x000fe4000001ff00 */
[----:B------:R-:W-:Y:S01]  /*0410*/  LOP3.LUT R5, R115, 0x30, RZ, 0xc0, !PT ;  /* 0x0000003073057812 */ /* 0x000fe200078ec0ff */
[----:B------:R-:W2:Y:S01]  /*0420*/  LDC R14, c[0x0][0x268] ;  /* 0x00009a00ff0e7b82 */ /* 0x000ea20000000800 */
[----:B------:R-:W-:Y:S01]  /*0430*/  LOP3.LUT R13, R0, 0x7, RZ, 0xc0, !PT ;  /* 0x00000007000d7812 */ /* 0x000fe200078ec0ff */
[----:B------:R-:W-:Y:S01]  /*0440*/  IMAD R6, R4, UR4, RZ ;  /* 0x0000000404067c24 */ /* 0x000fe2000f8e02ff */
[----:B------:R-:W-:Y:S01]  /*0450*/  SGXT R9, R9, 0x1 ;  /* 0x000000010909781a */ /* 0x000fe20000000200 */
[----:B------:R-:W-:Y:S01]  /*0460*/  ULDC.64 UR4, c[0x0][0x218] ;  /* 0x0000860000047ab9 */ /* 0x000fe20000000a00 */
[----:B------:R-:W-:-:S02]  /*0470*/  LOP3.LUT R7, R0, 0x10, RZ, 0xc0, !PT ;  /* 0x0000001000077812 */ /* 0x000fc400078ec0ff */
[----:B------:R-:W-:Y:S01]  /*0480*/  LEA R8, R13, UR6, 0x6 ;  /* 0x000000060d087c11 */ /* 0x000fe2000f8e30ff */
[----:B0-----:R-:W-:Y:S01]  /*0490*/  IMAD R4, R2, UR7, RZ ;  /* 0x0000000702047c24 */ /* 0x001fe2000f8e02ff */
[----:B------:R-:W-:Y:S01]  /*04a0*/  LOP3.LUT R5, R5, 0x20, R0, 0x78, !PT ;  /* 0x0000002005057812 */ /* 0x000fe200078e7800 */
[----:B------:R-:W-:Y:S01]  /*04b0*/  IMAD R13, R13, 0x110, RZ ;  /* 0x000001100d0d7824 */ /* 0x000fe200078e02ff */
[----:B------:R-:W-:Y:S02]  /*04c0*/  LOP3.LUT R11, R9, 0x90, RZ, 0xc0, !PT ;  /* 0x00000090090b7812 */ /* 0x000fe400078ec0ff */
[----:B------:R-:W-:Y:S02]  /*04d0*/  LEA R9, R7, R8, 0x5 ;  /* 0x0000000807097211 */ /* 0x000fe400078e28ff */
[----:B------:R-:W-:Y:S01]  /*04e0*/  LOP3.LUT R2, R5, 0x10, R114, 0x78, !PT ;  /* 0x0000001005027812 */ /* 0x000fe200078e7872 */
[----:B-1----:R-:W-:Y:S01]  /*04f0*/  IMAD R76, R76, UR7, RZ ;  /* 0x000000074c4c7c24 */ /* 0x002fe2000f8e02ff */
[----:B------:R-:W-:Y:S01]  /*0500*/  SHF.L.U32 R8, R6, 0x1, RZ ;  /* 0x0000000106087819 */ /* 0x000fe200000006ff */
[----:B------:R-:W-:Y:S01]  /*0510*/  IMAD R10, R10, R77, RZ ;  /* 0x0000004d0a0a7224 */ /* 0x000fe200078e02ff */
[C---:B------:R-:W-:Y:S01]  /*0520*/  SHF.L.U32 R5, R4.reuse, 0x1, RZ ;  /* 0x0000000104057819 */ /* 0x040fe200000006ff */
[----:B------:R-:W-:Y:S01]  /*0530*/  IMAD.HI R4, R4, 0x2, RZ ;  /* 0x0000000204047827 */ /* 0x000fe200078e02ff */
[----:B------:R-:W-:-:S02]  /*0540*/  LEA R118, R7, UR6, 0x4 ;  /* 0x0000000607767c11 */ /* 0x000fc4000f8e20ff */
[----:B------:R-:W-:Y:S01]  /*0550*/  IADD3 R95, P0, P1, R8, UR4, R5 ;  /* 0x00000004085f7c10 */ /* 0x000fe2000f91e005 */
[----:B------:R-:W-:Y:S01]  /*0560*/  IMAD.HI R5, R6, 0x2, RZ ;  /* 0x0000000206057827 */ /* 0x000fe200078e02ff */
[----:B------:R-:W-:Y:S01]  /*0570*/  IADD3 R2, R2, R9, RZ ;  /* 0x0000000902027210 */ /* 0x000fe20007ffe0ff */
[----:B------:R-:W-:Y:S01]  /*0580*/  UMOV UR4, URZ ;  /* 0x0000003f00047c82 */ /* 0x000fe20008000000 */
[C---:B------:R-:W-:Y:S01]  /*0590*/  SHF.L.U32 R6, R76.reuse, 0x1, RZ ;  /* 0x000000014c067819 */ /* 0x040fe200000006ff */
[----:B------:R-:W-:Y:S01]  /*05a0*/  IMAD.HI R76, R76, 0x2, RZ ;  /* 0x000000024c4c7827 */ /* 0x000fe200078e02ff */
[C---:B------:R-:W-:Y:S02]  /*05b0*/  SHF.L.U32 R7, R10.reuse, 0x1, RZ ;  /* 0x000000010a077819 */ /* 0x040fe400000006ff */
[----:B------:R-:W-:Y:S02]  /*05c0*/  SHF.R.U32.HI R9, RZ, 0x4, R0 ;  /* 0x00000004ff097819 */ /* 0x000fe40000011600 */
[----:B------:R-:W-:Y:S01]  /*05d0*/  IADD3.X R15, R5, UR5, R4, P0, P1 ;  /* 0x00000005050f7c10 */ /* 0x000fe200087e2404 */
[----:B------:R-:W-:Y:S01]  /*05e0*/  IMAD.HI R5, R10, 0x2, RZ ;  /* 0x000000020a057827 */ /* 0x000fe200078e02ff */
[----:B------:R-:W-:Y:S01]  /*05f0*/  IADD3 R108, P0, P1, R7, UR8, R6 ;  /* 0x00000008076c7c10 */ /* 0x000fe2000f91e006 */
[----:B------:R-:W-:Y:S01]  /*0600*/  ULDC UR5, c[0x0][0x238] ;  /* 0x00008e0000057ab9 */ /* 0x000fe20000000800 */
[----:B------:R-:W-:-:S02]  /*0610*/  SHF.R.U32.HI R8, RZ, 0x7, R0 ;  /* 0x00000007ff087819 */ /* 0x000fc40000011600 */
[----:B------:R-:W-:Y:S02]  /*0620*/  SGXT.U32 R6, R9, 0x4 ;  /* 0x000000040906781a */ /* 0x000fe40000000000 */
[----:B------:R-:W-:Y:S02]  /*0630*/  SGXT.U32 R4, R8, 0x1 ;  /* 0x000000010804781a */ /* 0x000fe40000000000 */
[----:B------:R-:W-:Y:S01]  /*0640*/  LEA.HI R8, R0, 0x30, RZ, 0x1c ;  /* 0x0000003000087811 */ /* 0x000fe200078fe0ff */
[-C--:B------:R-:W-:Y:S01]  /*0650*/  IMAD R10, R6, R3.reuse, RZ ;  /* 0x00000003060a7224 */ /* 0x080fe200078e02ff */
[----:B------:R-:W-:Y:S01]  /*0660*/  LEA.HI R6, R0, 0x70, RZ, 0x1c ;  /* 0x0000007000067811 */ /* 0x000fe200078fe0ff */
[----:B--2---:R-:W-:Y:S01]  /*0670*/  IMAD R7, R4, R14, RZ ;  /* 0x0000000e04077224 */ /* 0x004fe200078e02ff */
[----:B------:R-:W-:Y:S01]  /*0680*/  LOP3.LUT R11, R11, 0x60, R116, 0xf8, !PT ;  /* 0x000000600b0b7812 */ /* 0x000fe200078ef874 */
[----:B------:R-:W-:Y:S01]  /*0690*/  IMAD R8, R8, R3, RZ ;  /* 0x0000000308087224 */ /* 0x000fe200078e02ff */
[----:B------:R-:W-:-:S02]  /*06a0*/  LEA R4, R3, R10, 0x4 ;  /* 0x0000000a03047211 */ /* 0x000fc400078e20ff */
[----:B------:R-:W-:Y:S01]  /*06b0*/  IADD3.X R76, R5, UR9, R76, P0, P1 ;  /* 0x00000009054c7c10 */ /* 0x000fe200087e244c */
[----:B------:R-:W-:Y:S01]  /*06c0*/  IMAD R5, R6, R3, RZ ;  /* 0x0000000306057224 */ /* 0x000fe200078e02ff */
[----:B------:R-:W-:Y:S02]  /*06d0*/  LOP3.LUT R11, R11, 0x10, R114, 0x78, !PT ;  /* 0x000000100b0b7812 */ /* 0x000fe400078e7872 */
[----:B------:R-:W-:Y:S02]  /*06e0*/  LEA R6, R3, R4, 0x4 ;  /* 0x0000000403067211 */ /* 0x000fe400078e20ff */
[----:B------:R-:W-:Y:S02]  /*06f0*/  LEA R9, R14, R7, 0x1 ;  /* 0x000000070e097211 */ /* 0x000fe400078e08ff */
[-C--:B------:R-:W-:Y:S02]  /*0700*/  LEA R78, P1, R10, R95.reuse, 0x1 ;  /* 0x0000005f0a4e7211 */ /* 0x080fe400078208ff */
[----:B------:R-:W-:-:S02]  /*0710*/  LEA R80, P2, R4, R95, 0x1 ;  /* 0x0000005f04507211 */ /* 0x000fc400078408ff */
[----:B------:R-:W-:Y:S02]  /*0720*/  IADD3 R118, R11, R118, RZ ;  /* 0x000000760b767210 */ /* 0x000fe40007ffe0ff */
[----:B------:R-:W-:Y:S02]  /*0730*/  LEA R82, P3, R8, R95, 0x1 ;  /* 0x0000005f08527211 */ /* 0x000fe400078608ff */
[----:B------:R-:W-:Y:S02]  /*0740*/  LEA R12, R3, R6, 0x5 ;  /* 0x00000006030c7211 */ /* 0x000fe400078e28ff */
[----:B------:R-:W-:Y:S02]  /*0750*/  LEA R11, R14, R9, 0x1 ;  /* 0x000000090e0b7211 */ /* 0x000fe400078e08ff */
[----:B------:R-:W-:Y:S02]  /*0760*/  LEA.HI.X.SX32 R79, R10, R15, 0x1, P1 ;  /* 0x0000000f0a4f7211 */ /* 0x000fe400008f0eff */
[----:B------:R-:W-:-:S02]  /*0770*/  LEA R88, P1, R6, R95, 0x1 ;  /* 0x0000005f06587211 */ /* 0x000fc400078208ff */
[-C--:B------:R-:W-:Y:S02]  /*0780*/  LEA.HI.X.SX32 R81, R4, R15.reuse, 0x1, P2 ;  /* 0x0000000f04517211 */ /* 0x080fe400010f0eff */
[----:B------:R-:W-:Y:S02]  /*0790*/  LEA.HI.X.SX32 R83, R8, R15, 0x1, P3 ;  /* 0x0000000f08537211 */ /* 0x000fe400018f0eff */
[----:B------:R-:W-:Y:S02]  /*07a0*/  LEA R4, R3, R12, 0x4 ;  /* 0x0000000c03047211 */ /* 0x000fe400078e20ff */
[----:B------:R-:W-:Y:S02]  /*07b0*/  LEA R8, R14, R11, 0x1 ;  /* 0x0000000b0e087211 */ /* 0x000fe400078e08ff */
[----:B------:R-:W-:Y:S02]  /*07c0*/  LEA.HI.X.SX32 R89, R6, R15, 0x1, P1 ;  /* 0x0000000f06597211 */ /* 0x000fe400008f0eff */
[----:B------:R-:W-:-:S02]  /*07d0*/  LEA R84, P4, R5, R95, 0x1 ;  /* 0x0000005f05547211 */ /* 0x000fc400078808ff */
[-C--:B------:R-:W-:Y:S02]  /*07e0*/  LEA R90, P1, R12, R95.reuse, 0x1 ;  /* 0x0000005f0c5a7211 */ /* 0x080fe400078208ff */
[----:B------:R-:W-:Y:S02]  /*07f0*/  LEA R92, P2, R4, R95, 0x1 ;  /* 0x0000005f045c7211 */ /* 0x000fe400078408ff */
[----:B------:R-:W-:Y:S02]  /*0800*/  LEA R6, R14, R8, 0x1 ;  /* 0x000000080e067211 */ /* 0x000fe400078e08ff */
[-C--:B------:R-:W-:Y:S02]  /*0810*/  LEA.HI.X.SX32 R85, R5, R15.reuse, 0x1, P4 ;  /* 0x0000000f05557211 */ /* 0x080fe400020f0eff */
[----:B------:R-:W-:Y:S02]  /*0820*/  LEA.HI.X.SX32 R91, R12, R15, 0x1, P1 ;  /* 0x0000000f0c5b7211 */ /* 0x000fe400008f0eff */
[----:B------:R-:W-:-:S02]  /*0830*/  LEA R5, R3, R4, 0x4 ;  /* 0x0000000403057211 */ /* 0x000fc400078e20ff */
[----:B------:R-:W-:Y:S02]  /*0840*/  LEA.HI.X.SX32 R93, R4, R15, 0x1, P2 ;  /* 0x0000000f045d7211 */ /* 0x000fe400010f0eff */
[----:B------:R-:W-:Y:S02]  /*0850*/  LEA R96, P1, R9, R108, 0x1 ;  /* 0x0000006c09607211 */ /* 0x000fe400078208ff */
[----:B------:R-:W-:Y:S02]  /*0860*/  LEA R4, R14, R6, 0x1 ;  /* 0x000000060e047211 */ /* 0x000fe400078e08ff */
[----:B------:R-:W-:Y:S02]  /*0870*/  LEA R94, P3, R5, R95, 0x1 ;  /* 0x0000005f055e7211 */ /* 0x000fe400078608ff */
[----:B------:R-:W-:Y:S02]  /*0880*/  LEA.HI.X.SX32 R97, R9, R76, 0x1, P1 ;  /* 0x0000004c09617211 */ /* 0x000fe400008f0eff */
[----:B------:R-:W-:-:S02]  /*0890*/  LEA R104, P1, R4, R108, 0x1 ;  /* 0x0000006c04687211 */ /* 0x000fc400078208ff */
[----:B------:R-:W-:Y:S02]  /*08a0*/  LEA R86, P0, R7, R108, 0x1 ;  /* 0x0000006c07567211 */ /* 0x000fe400078008ff */
[----:B------:R-:W-:Y:S02]  /*08b0*/  LEA.HI.X.SX32 R95, R5, R15, 0x1, P3 ;  /* 0x0000000f055f7211 */ /* 0x000fe400018f0eff */
[----:B------:R-:W-:Y:S02]  /*08c0*/  LEA R5, R14, R4, 0x1 ;  /* 0x000000040e057211 */ /* 0x000fe400078e08ff */
[-C--:B------:R-:W-:Y:S02]  /*08d0*/  LEA.HI.X.SX32 R105, R4, R76.reuse, 0x1, P1 ;  /* 0x0000004c04697211 */ /* 0x080fe400008f0eff */
[----:B------:R-:W-:Y:S02]  /*08e0*/  LEA.HI.X.SX32 R87, R7, R76, 0x1, P0 ;  /* 0x0000004c07577211 */ /* 0x000fe400000f0eff */
[----:B------:R-:W-:-:S02]  /*08f0*/  SHF.R.S32.HI R4, RZ, 0x6, R0 ;  /* 0x00000006ff047819 */ /* 0x000fc40000011400 */
[CC--:B------:R-:W-:Y:S02]  /*0900*/  LEA R98, P0, R11.reuse, R108.reuse, 0x1 ;  /* 0x0000006c0b627211 */ /* 0x0c0fe400078008ff */
[----:B------:R-:W-:Y:S02]  /*0910*/  LEA R100, P2, R8, R108, 0x1 ;  /* 0x0000006c08647211 */ /* 0x000fe400078408ff */
[----:B------:R-:W-:Y:S02]  /*0920*/  LEA R7, R14, R5, 0x1 ;  /* 0x000000050e077211 */ /* 0x000fe400078e08ff */
[----:B------:R-:W-:Y:S02]  /*0930*/  SGXT R4, R4, 0x1 ;  /* 0x000000010404781a */ /* 0x000fe40000000200 */
[-C--:B------:R-:W-:Y:S02]  /*0940*/  LEA.HI.X.SX32 R99, R11, R76.reuse, 0x1, P0 ;  /* 0x0000004c0b637211 */ /* 0x080fe400000f0eff */
[----:B------:R-:W-:-:S02]  /*0950*/  LEA.HI.X.SX32 R101, R8, R76, 0x1, P2 ;  /* 0x0000004c08657211 */ /* 0x000fc400010f0eff */
[-C--:B------:R-:W-:Y:S02]  /*0960*/  LEA R102, P0, R6, R108.reuse, 0x1 ;  /* 0x0000006c06667211 */ /* 0x080fe400078008ff */
[-C--:B------:R-:W-:Y:S02]  /*0970*/  LEA R106, P2, R5, R108.reuse, 0x1 ;  /* 0x0000006c056a7211 */ /* 0x080fe400078408ff */
[----:B------:R-:W-:Y:S02]  /*0980*/  LEA R108, P3, R7, R108, 0x1 ;  /* 0x0000006c076c7211 */ /* 0x000fe400078608ff */
[----:B------:R-:W-:Y:S02]  /*0990*/  LOP3.LUT R123, R4, 0x90, RZ, 0xc0, !PT ;  /* 0x00000090047b7812 */ /* 0x000fe400078ec0ff */
[----:B------:R-:W-:Y:S02]  /*09a0*/  LOP3.LUT R122, R13, 0x30, R114, 0x78, !PT ;  /* 0x000000300d7a7812 */ /* 0x000fe400078e7872 */
[----:B------:R-:W-:-:S02]  /*09b0*/  LEA.HI.X.SX32 R103, R6, R76, 0x1, P0 ;  /* 0x0000004c06677211 */ /* 0x000fc400000f0eff */
[-C--:B------:R-:W-:Y:S02]  /*09c0*/  LEA.HI.X.SX32 R107, R5, R76.reuse, 0x1, P2 ;  /* 0x0000004c056b7211 */ /* 0x080fe400010f0eff */
[----:B------:R-:W-:Y:S02]  /*09d0*/  LEA.HI.X.SX32 R109, R7, R76, 0x1, P3 ;  /* 0x0000004c076d7211 */ /* 0x000fe400018f0eff */
[----:B------:R-:W-:Y:S02]  /*09e0*/  MOV R76, 0x3f800000 ;  /* 0x3f800000004c7802 */ /* 0x000fe40000000f00 */
[----:B------:R-:W-:Y:S02]  /*09f0*/  MOV R133, 0xff800000 ;  /* 0xff80000000857802 */ /* 0x000fe40000000f00 */
[----:B------:R-:W-:Y:S02]  /*0a00*/  MOV R121, RZ ;  /* 0x000000ff00797202 */ /* 0x000fe40000000f00 */
[----:B------:R-:W-:-:S02]  /*0a10*/  MOV R119, RZ ;  /* 0x000000ff00777202 */ /* 0x000fc40000000f00 */
[----:B------:R-:W-:Y:S02]  /*0a20*/  MOV R132, 0xff800000 ;  /* 0xff80000000847802 */ /* 0x000fe40000000f00 */
[----:B------:R-:W-:Y:S02]  /*0a30*/  MOV R127, 0x3f800000 ;  /* 0x3f800000007f7802 */ /* 0x000fe40000000f00 */
[----:B------:R-:W-:Y:S02]  /*0a40*/  LOP3.LUT R123, R123, 0x17e, R114, 0x78, !PT ;  /* 0x0000017e7b7b7812 */ /* 0x000fe400078e7872 */
[C---:B------:R-:W-:Y:S02]  /*0a50*/  LOP3.LUT R124, R117.reuse, 0x20, RZ, 0x3c, !PT ;  /* 0x00000020757c7812 */ /* 0x040fe400078e3cff */
[C---:B------:R-:W-:Y:S02]  /*0a60*/  LOP3.LUT R125, R117.reuse, 0x40, RZ, 0x3c, !PT ;  /* 0x00000040757d7812 */ /* 0x040fe400078e3cff */
[----:B------:R-:W-:-:S02]  /*0a70*/  LOP3.LUT R126, R117, 0x60, RZ, 0x3c, !PT ;  /* 0x00000060757e7812 */ /* 0x000fc400078e3cff */
[----:B------:R-:W-:-:S07]  /*0a80*/  LOP3.LUT R120, R122, 0x40, RZ, 0x3c, !PT ;  /* 0x000000407a787812 */ /* 0x000fce00078e3cff */
.L_x_1:
[----:B------:R-:W-:-:S04]  /*0a90*/  IMAD.WIDE R8, R121, 0x2, R88 ;  /* 0x0000000279087825 */ /* 0x000fc800078e0258 */
[C---:B------:R-:W-:Y:S02]  /*0aa0*/  IMAD.WIDE R10, R121.reuse, 0x2, R82 ;  /* 0x00000002790a7825 */ /* 0x040fe400078e0252 */
[----:B------:R-:W2:Y:S02]  /*0ab0*/  LDG.E.U16 R8, desc[UR10][R8.64] ;  /* 0x0000000a08087981 */ /* 0x000ea4000c1e1500 */
[C---:B------:R-:W-:Y:S02]  /*0ac0*/  IMAD.WIDE R12, R121.reuse, 0x2, R90 ;  /* 0x00000002790c7825 */ /* 0x040fe400078e025a */
[----:B------:R-:W3:Y:S02]  /*0ad0*/  LDG.E.U16 R10, desc[UR10][R10.64] ;  /* 0x0000000a0a0a7981 */ /* 0x000ee4000c1e1500 */
[C---:B------:R-:W-:Y:S02]  /*0ae0*/  IMAD.WIDE R14, R121.reuse, 0x2, R92 ;  /* 0x00000002790e7825 */ /* 0x040fe400078e025c */
[----:B------:R-:W4:Y:S02]  /*0af0*/  LDG.E.U16 R12, desc[UR10][R12.64] ;  /* 0x0000000a0c0c7981 */ /* 0x000f24000c1e1500 */
[----:B------:R-:W-:-:S02]  /*0b00*/  IMAD.WIDE R20, R121, 0x2, R94 ;  /* 0x0000000279147825 */ /* 0x000fc400078e025e */
[----:B------:R-:W5:Y:S02]  /*0b10*/  LDG.E.U16 R14, desc[UR10][R14.64] ;  /* 0x0000000a0e0e7981 */ /* 0x000f64000c1e1500 */
[C---:B------:R-:W-:Y:S02]  /*0b20*/  IMAD.WIDE R22, R121.reuse, 0x2, R84 ;  /* 0x0000000279167825 */ /* 0x040fe400078e0254 */
[----:B------:R-:W5:Y:S02]  /*0b30*/  LDG.E.U16 R20, desc[UR10][R20.64] ;  /* 0x0000000a14147981 */ /* 0x000f64000c1e1500 */
[C---:B------:R-:W-:Y:S02]  /*0b40*/  IMAD.WIDE R4, R121.reuse, 0x2, R78 ;  /* 0x0000000279047825 */ /* 0x040fe400078e024e */
[----:B------:R-:W5:Y:S02]  /*0b50*/  LDG.E.U16 R22, desc[UR10][R22.64] ;  /* 0x0000000a16167981 */ /* 0x000f64000c1e1500 */
[----:B------:R-:W-:-:S02]  /*0b60*/  IMAD.WIDE R6, R121, 0x2, R80 ;  /* 0x0000000279067825 */ /* 0x000fc400078e0250 */
[----:B------:R-:W5:Y:S04]  /*0b70*/  LDG.E.U16 R28, desc[UR10][R4.64] ;  /* 0x0000000a041c7981 */ /* 0x000f68000c1e1500 */
[----:B------:R-:W5:Y:S01]  /*0b80*/  LDG.E.U16 R30, desc[UR10][R6.64] ;  /* 0x0000000a061e7981 */ /* 0x000f62000c1e1500 */
[----:B------:R-:W-:Y:S01]  /*0b90*/  BAR.SYNC.DEFER_BLOCKING 0x0 ;  /* 0x0000000000007b1d */ /* 0x000fe20000010000 */
[----:B------:R-:W-:-:S05]  /*0ba0*/  IMAD.WIDE R142, R119, 0x2, R102 ;  /* 0x00000002778e7825 */ /* 0x000fca00078e0266 */
[----:B--2---:R-:W-:Y:S04]  /*0bb0*/  STS.U16 [R123+UR6+0x400], R8 ;  /* 0x000400087b007988 */ /* 0x004fe80008000406 */
[----:B---3--:R-:W-:Y:S04]  /*0bc0*/  STS.U16 [R123+UR6+0x600], R10 ;  /* 0x0006000a7b007988 */ /* 0x008fe80008000406 */
[----:B----4-:R-:W-:Y:S04]  /*0bd0*/  STS.U16 [R123+UR6+0x800], R12 ;  /* 0x0008000c7b007988 */ /* 0x010fe80008000406 */
[----:B-----5:R-:W-:Y:S04]  /*0be0*/  STS.U16 [R123+UR6+0xa00], R14 ;  /* 0x000a000e7b007988 */ /* 0x020fe80008000406 */
[----:B------:R-:W-:Y:S04]  /*0bf0*/  STS.U16 [R123+UR6+0xc00], R20 ;  /* 0x000c00147b007988 */ /* 0x000fe80008000406 */
[----:B------:R-:W-:Y:S04]  /*0c00*/  STS.U16 [R123+UR6+0xe00], R22 ;  /* 0x000e00167b007988 */ /* 0x000fe80008000406 */
[----:B------:R-:W-:Y:S04]  /*0c10*/  STS.U16 [R123+UR6], R28 ;  /* 0x0000001c7b007988 */ /* 0x000fe80008000406 */
[----:B------:R-:W-:Y:S01]  /*0c20*/  STS.U16 [R123+UR6+0x200], R30 ;  /* 0x0002001e7b007988 */ /* 0x000fe20008000406 */
[----:B------:R-:W-:Y:S06]  /*0c30*/  BAR.SYNC.DEFER_BLOCKING 0x0 ;  /* 0x0000000000007b1d */ /* 0x000fec0000010000 */
[----:B------:R-:W-:Y:S04]  /*0c40*/  LDSM.16.MT88.4 R4, [R2+0x1000] ;  /* 0x001000000204783b */ /* 0x000fe80000004200 */
[----:B------:R-:W0:Y:S04]  /*0c50*/  LDSM.16.M88.4 R64, [R118] ;  /* 0x000000007640783b */ /* 0x000e280000000200 */
[----:B------:R-:W1:Y:S04]  /*0c60*/  LDSM.16.M88.4 R52, [R118+0x200] ;  /* 0x000200007634783b */ /* 0x000e680000000200 */
[----:B------:R-:W2:Y:S04]  /*0c70*/  LDSM.16.M88.4 R48, [R118+0x400] ;  /* 0x000400007630783b */ /* 0x000ea80000000200 */
[----:B------:R-:W3:Y:S04]  /*0c80*/  LDSM.16.M88.4 R44, [R118+0x600] ;  /* 0x00060000762c783b */ /* 0x000ee80000000200 */
[----:B------:R-:W4:Y:S04]  /*0c90*/  LDSM.16.M88.4 R36, [R118+0x800] ;  /* 0x000800007624783b */ /* 0x000f280000000200 */
[----:B------:R-:W5:Y:S04]  /*0ca0*/  LDSM.16.M88.4 R28, [R118+0xa00] ;  /* 0x000a0000761c783b */ /* 0x000f680000000200 */
[----:B------:R-:W-:Y:S01]  /*0cb0*/  LDSM.16.M88.4 R128, [R118+0xe00] ;  /* 0x000e00007680783b */ /* 0x000fe20000000200 */
[----:B------:R-:W-:-:S03]  /*0cc0*/  IMAD.WIDE R138, R119, 0x2, R98 ;  /* 0x00000002778a7825 */ /* 0x000fc600078e0262 */
[----:B------:R-:W5:Y:S01]  /*0cd0*/  LDG.E.U16 R142, desc[UR10][R142.64] ;  /* 0x0000000a8e8e7981 */ /* 0x000f62000c1e1500 */
[----:B------:R-:W-:-:S03]  /*0ce0*/  IMAD.WIDE R144, R119, 0x2, R104 ;  /* 0x0000000277907825 */ /* 0x000fc600078e0268 */
[----:B------:R-:W5:Y:S01]  /*0cf0*/  LDG.E.U16 R138, desc[UR10][R138.64] ;  /* 0x0000000a8a8a7981 */ /* 0x000f62000c1e1500 */
[----:B------:R-:W-:-:S03]  /*0d00*/  IMAD.WIDE R148, R119, 0x2, R106 ;  /* 0x0000000277947825 */ /* 0x000fc600078e026a */
[----:B------:R-:W5:Y:S01]  /*0d10*/  LDG.E.U16 R141, desc[UR10][R144.64] ;  /* 0x0000000a908d7981 */ /* 0x000f62000c1e1500 */
[C---:B0-----:R-:W-:Y:S01]  /*0d20*/  HMMA.16816.F32.BF16 R68, R4.reuse, R64, RZ ;  /* 0x000000400444723c */ /* 0x041fe200000418ff */
[----:B------:R-:W-:Y:S02]  /*0d30*/  IMAD.WIDE R150, R119, 0x2, R108 ;  /* 0x0000000277967825 */ /* 0x000fe400078e026c */
[----:B------:R-:W5:Y:S03]  /*0d40*/  LDG.E.U16 R146, desc[UR10][R148.64] ;  /* 0x0000000a94927981 */ /* 0x000f66000c1e1500 */
[C---:B------:R-:W-:Y:S01]  /*0d50*/  HMMA.16816.F32.BF16 R64, R4.reuse, R66, RZ ;  /* 0x000000420440723c */ /* 0x040fe200000418ff */
[----:B------:R-:W5:Y:S05]  /*0d60*/  LDG.E.U16 R151, desc[UR10][R150.64] ;  /* 0x0000000a96977981 */ /* 0x000f6a000c1e1500 */
[C---:B-1----:R-:W-:Y:S06]  /*0d70*/  HMMA.16816.F32.BF16 R56, R4.reuse, R52, RZ ;  /* 0x000000340438723c */ /* 0x042fec00000418ff */
[C---:B------:R-:W-:Y:S06]  /*0d80*/  HMMA.16816.F32.BF16 R52, R4.reuse, R54, RZ ;  /* 0x000000360434723c */ /* 0x040fec00000418ff */
[----:B------:R-:W-:Y:S01]  /*0d90*/  FMUL R8, R68, UR5 ;  /* 0x0000000544087c20 */ /* 0x000fe20008400000 */
[----:B------:R-:W-:Y:S01]  /*0da0*/  FMUL R9, R69, UR5 ;  /* 0x0000000545097c20 */ /* 0x000fe20008400000 */
[----:B--2---:R-:W-:Y:S04]  /*0db0*/  HMMA.16816.F32.BF16 R60, R4, R48, RZ ;  /* 0x00000030043c723c */ /* 0x004fe800000418ff */
[----:B------:R-:W-:Y:S01]  /*0dc0*/  FMUL R10, R64, UR5 ;  /* 0x00000005400a7c20 */ /* 0x000fe20008400000 */
[----:B------:R-:W-:Y:S01]  /*0dd0*/  FMNMX R9, R8, R9, !PT ;  /* 0x0000000908097209 */ /* 0x000fe20007800000 */
[----:B------:R-:W-:-:S03]  /*0de0*/  FMUL R8, R65, UR5 ;  /* 0x0000000541087c20 */ /* 0x000fc60008400000 */
[----:B------:R-:W-:Y:S01]  /*0df0*/  FMNMX R11, R10, R9, !PT ;  /* 0x000000090a0b7209 */ /* 0x000fe20007800000 */
[----:B------:R-:W-:Y:S01]  /*0e00*/  HMMA.16816.F32.BF16 R48, R4, R50, RZ ;  /* 0x000000320430723c */ /* 0x000fe200000418ff */
[----:B------:R-:W-:Y:S02]  /*0e10*/  FMUL R9, R56, UR5 ;  /* 0x0000000538097c20 */ /* 0x000fe40008400000 */
[----:B------:R-:W-:Y:S01]  /*0e20*/  FMNMX R10, R8, R11, !PT ;  /* 0x0000000b080a7209 */ /* 0x000fe20007800000 */
[----:B------:R-:W-:-:S03]  /*0e30*/  FMUL R8, R57, UR5 ;  /* 0x0000000539087c20 */ /* 0x000fc60008400000 */
[----:B------:R-:W-:Y:S01]  /*0e40*/  FMNMX R11, R9, R10, !PT ;  /* 0x0000000a090b7209 */ /* 0x000fe20007800000 */
[----:B---3--:R-:W-:Y:S01]  /*0e50*/  HMMA.16816.F32.BF16 R72, R4, R44, RZ ;  /* 0x0000002c0448723c */ /* 0x008fe200000418ff */
[----:B------:R-:W-:Y:S02]  /*0e60*/  FMUL R9, R52, UR5 ;  /* 0x0000000534097c20 */ /* 0x000fe40008400000 */
[----:B------:R-:W-:Y:S01]  /*0e70*/  FMNMX R8, R8, R11, !PT ;  /* 0x0000000b08087209 */ /* 0x000fe20007800000 */
[----:B------:R-:W-:-:S03]  /*0e80*/  FMUL R12, R53, UR5 ;  /* 0x00000005350c7c20 */ /* 0x000fc60008400000 */
[----:B------:R-:W-:Y:S01]  /*0e90*/  FMNMX R15, R9, R8, !PT ;  /* 0x00000008090f7209 */ /* 0x000fe20007800000 */
[----:B------:R-:W-:Y:S01]  /*0ea0*/  HMMA.16816.F32.BF16 R44, R4, R46, RZ ;  /* 0x0000002e042c723c */ /* 0x000fe200000418ff */
[----:B------:R-:W0:Y:S01]  /*0eb0*/  LDSM.16.M88.4 R8, [R118+0xc00] ;  /* 0x000c00007608783b */ /* 0x000e220000000200 */
[----:B------:R-:W-:Y:S01]  /*0ec0*/  FMUL R13, R60, UR5 ;  /* 0x000000053c0d7c20 */ /* 0x000fe20008400000 */
[----:B------:R-:W-:Y:S01]  /*0ed0*/  FMNMX R14, R12, R15, !PT ;  /* 0x0000000f0c0e7209 */ /* 0x000fe20007800000 */
[----:B------:R-:W-:-:S03]  /*0ee0*/  FMUL R12, R61, UR5 ;  /* 0x000000053d0c7c20 */ /* 0x000fc60008400000 */
[----:B------:R-:W-:Y:S01]  /*0ef0*/  FMNMX R15, R13, R14, !PT ;  /* 0x0000000e0d0f7209 */ /* 0x000fe20007800000 */
[----:B----4-:R-:W-:Y:S01]  /*0f00*/  HMMA.16816.F32.BF16 R40, R4, R36, RZ ;  /* 0x000000240428723c */ /* 0x010fe200000418ff */
[----:B------:R-:W-:Y:S02]  /*0f10*/  FMUL R13, R48, UR5 ;  /* 0x00000005300d7c20 */ /* 0x000fe40008400000 */
        /* <DEDUP_REMOVED lines=8> */
[----:B-----5:R-:W-:Y:S01]  /*0fa0*/  HMMA.16816.F32.BF16 R32, R4, R28, RZ ;  /* 0x0000001c0420723c */ /* 0x020fe200000418ff */
        /* <DEDUP_REMOVED lines=9> */
[----:B0-----:R-:W-:Y:S03]  /*1040*/  HMMA.16816.F32.BF16 R20, R4, R8, RZ ;  /* 0x000000080414723c */ /* 0x001fe600000418ff */
[----:B------:R-:W-:Y:S01]  /*1050*/  FMNMX R13, R12, R13, !PT ;  /* 0x0000000d0c0d7209 */ /* 0x000fe20007800000 */
[----:B------:R-:W-:-:S03]  /*1060*/  FMUL R12, R37, UR5 ;  /* 0x00000005250c7c20 */ /* 0x000fc60008400000 */
[----:B------:R-:W-:-:S05]  /*1070*/  FMUL R8, R36, UR5 ;  /* 0x0000000524087c20 */ /* 0x000fca0008400000 */
[----:B------:R-:W-:Y:S01]  /*1080*/  FMNMX R15, R8, R13, !PT ;  /* 0x0000000d080f7209 */ /* 0x000fe20007800000 */
[----:B------:R-:W-:Y:S01]  /*1090*/  FMUL R13, R32, UR5 ;  /* 0x00000005200d7c20 */ /* 0x000fe20008400000 */
[----:B------:R-:W-:Y:S02]  /*10a0*/  HMMA.16816.F32.BF16 R8, R4, R10, RZ ;  /* 0x0000000a0408723c */ /* 0x000fe400000418ff */
[----:B------:R-:W-:Y:S01]  /*10b0*/  FMNMX R12, R12, R15, !PT ;  /* 0x0000000f0c0c7209 */ /* 0x000fe20007800000 */
[----:B------:R-:W-:-:S03]  /*10c0*/  FMUL R134, R33, UR5 ;  /* 0x0000000521867c20 */ /* 0x000fc60008400000 */
[----:B------:R-:W-:Y:S02]  /*10d0*/  FMNMX R135, R13, R12, !PT ;  /* 0x0000000c0d877209 */ /* 0x000fe40007800000 */
[----:B------:R-:W-:Y:S02]  /*10e0*/  HMMA.16816.F32.BF16 R12, R4, R128, RZ ;  /* 0x00000080040c723c */ /* 0x000fe400000418ff */
[----:B------:R-:W-:-:S05]  /*10f0*/  FMNMX R135, R134, R135, !PT ;  /* 0x0000008786877209 */ /* 0x000fca0007800000 */
[----:B------:R-:W-:Y:S01]  /*1100*/  FMUL R128, R28, UR5 ;  /* 0x000000051c807c20 */ /* 0x000fe20008400000 */
[----:B------:R-:W-:Y:S01]  /*1110*/  FMUL R129, R29, UR5 ;  /* 0x000000051d817c20 */ /* 0x000fe20008400000 */
[----:B------:R-:W-:Y:S03]  /*1120*/  HMMA.16816.F32.BF16 R4, R4, R130, RZ ;  /* 0x000000820404723c */ /* 0x000fe600000418ff */
[----:B------:R-:W-:Y:S01]  /*1130*/  FMNMX R134, R128, R135, !PT ;  /* 0x0000008780867209 */ /* 0x000fe20007800000 */
[----:B------:R-:W-:-:S03]  /*1140*/  FMUL R128, R20, UR5 ;  /* 0x0000000514807c20 */ /* 0x000fc60008400000 */
        /* <DEDUP_REMOVED lines=14> */
[----:B------:R-:W-:-:S04]  /*1230*/  FMNMX R128, R128, R131, !PT ;  /* 0x0000008380807209 */ /* 0x000fc80007800000 */
[----:B------:R-:W-:-:S05]  /*1240*/  FMNMX R134, R129, R128, !PT ;  /* 0x0000008081867209 */ /* 0x000fca0007800000 */
[----:B------:R-:W0:Y:S01]  /*1250*/  SHFL.BFLY PT, R129, R134, 0x2, 0x1f ;  /* 0x0c401f0086817f89 */ /* 0x000e2200000e0000 */
[----:B------:R-:W-:-:S05]  /*1260*/  IMAD.WIDE R130, R119, 0x2, R96 ;  /* 0x0000000277827825 */ /* 0x000fca00078e0260 */
[----:B------:R-:W2:Y:S01]  /*1270*/  LDG.E.U16 R137, desc[UR10][R130.64] ;  /* 0x0000000a82897981 */ /* 0x000ea2000c1e1500 */
[----:B0-----:R-:W-:-:S05]  /*1280*/  FMNMX R140, R134, R129, !PT ;  /* 0x00000081868c7209 */ /* 0x001fca0007800000 */
[----:B------:R-:W0:Y:S01]  /*1290*/  SHFL.BFLY PT, R147, R140, 0x1, 0x1f ;  /* 0x0c201f008c937f89 */ /* 0x000e2200000e0000 */
[----:B------:R-:W-:-:S04]  /*12a0*/  IMAD.WIDE R128, R119, 0x2, R86 ;  /* 0x0000000277807825 */ /* 0x000fc800078e0256 */
[----:B------:R-:W-:Y:S01]  /*12b0*/  IMAD.WIDE R134, R119, 0x2, R100 ;  /* 0x0000000277867825 */ /* 0x000fe200078e0264 */
[----:B------:R1:W3:Y:S01]  /*12c0*/  LDG.E.U16 R136, desc[UR10][R128.64] ;  /* 0x0000000a80887981 */ /* 0x0002e2000c1e1500 */
[----:B0-----:R-:W-:-:S03]  /*12d0*/  FMNMX R140, R140, R147, !PT ;  /* 0x000000938c8c7209 */ /* 0x001fc60007800000 */
[----:B------:R0:W4:Y:S01]  /*12e0*/  LDG.E.U16 R147, desc[UR10][R134.64] ;  /* 0x0000000a86937981 */ /* 0x000122000c1e1500 */
[----:B-1----:R-:W-:Y:S01]  /*12f0*/  FMNMX R128, R140, R133, !PT ;  /* 0x000000858c807209 */ /* 0x002fe20007800000 */
[----:B------:R-:W-:Y:S04]  /*1300*/  BAR.SYNC.DEFER_BLOCKING 0x0 ;  /* 0x0000000000007b1d */ /* 0x000fe80000010000 */
[--C-:B------:R-:W-:Y:S01]  /*1310*/  FFMA R68, R68, UR5, -R128.reuse ;  /* 0x0000000544447c23 */ /* 0x100fe20008000880 */
[----:B------:R-:W-:-:S03]  /*1320*/  FFMA R64, R64, UR5, -R128 ;  /* 0x0000000540407c23 */ /* 0x000fc60008000880 */
[----:B------:R-:W-:Y:S01]  /*1330*/  FMUL R140, R68, 1.4426950216293334961 ;  /* 0x3fb8aa3b448c7820 */ /* 0x000fe20000400000 */
[----:B------:R-:W-:Y:S01]  /*1340*/  FMUL R129, R64, 1.4426950216293334961 ;  /* 0x3fb8aa3b40817820 */ /* 0x000fe20000400000 */
[--C-:B------:R-:W-:Y:S01]  /*1350*/  FFMA R68, R65, UR5, -R128.reuse ;  /* 0x0000000541447c23 */ /* 0x100fe20008000880 */
[----:B------:R-:W-:Y:S01]  /*1360*/  FMUL R64, R70, UR5 ;  /* 0x0000000546407c20 */ /* 0x000fe20008400000 */
[----:B------:R-:W-:Y:S01]  /*1370*/  FMUL R65, R71, UR5 ;  /* 0x0000000547417c20 */ /* 0x000fe20008400000 */
[--C-:B------:R-:W-:Y:S01]  /*1380*/  FFMA R69, R69, UR5, -R128.reuse ;  /* 0x0000000545457c23 */ /* 0x100fe20008000880 */
[----:B------:R-:W-:Y:S01]  /*1390*/  FMUL R130, R68, 1.4426950216293334961 ;  /* 0x3fb8aa3b44827820 */ /* 0x000fe20000400000 */
[----:B------:R-:W-:Y:S02]  /*13a0*/  FMUL R68, R66, UR5 ;  /* 0x0000000542447c20 */ /* 0x000fe40008400000 */
[----:B------:R-:W-:Y:S01]  /*13b0*/  FMNMX R65, R64, R65, !PT ;  /* 0x0000004140417209 */ /* 0x000fe20007800000 */
[----:B------:R-:W-:Y:S01]  /*13c0*/  FMUL R143, R69, 1.4426950216293334961 ;  /* 0x3fb8aa3b458f7820 */ /* 0x000fe20000400000 */
[--C-:B------:R-:W-:Y:S01]  /*13d0*/  FFMA R69, R56, UR5, -R128.reuse ;  /* 0x0000000538457c23 */ /* 0x100fe20008000880 */
[----:B------:R-:W-:Y:S01]  /*13e0*/  FMUL R56, R67, UR5 ;  /* 0x0000000543387c20 */ /* 0x000fe20008400000 */
[----:B------:R-:W-:Y:S01]  /*13f0*/  FMNMX R65, R68, R65, !PT ;  /* 0x0000004144417209 */ /* 0x000fe20007800000 */
[----:B------:R-:W-:Y:S01]  /*1400*/  FMUL R64, R58, UR5 ;  /* 0x000000053a407c20 */ /* 0x000fe20008400000 */
[----:B------:R-:W-:-:S02]  /*1410*/  FFMA R57, R57, UR5, -R128 ;  /* 0x0000000539397c23 */ /* 0x000fc40008000880 */
[----:B------:R-:W-:Y:S01]  /*1420*/  FMNMX R65, R56, R65, !PT ;  /* 0x0000004138417209 */ /* 0x000fe20007800000 */
[----:B------:R-:W-:Y:S01]  /*1430*/  FMUL R56, R59, UR5 ;  /* 0x000000053b387c20 */ /* 0x000fe20008400000 */
[----:B------:R-:W-:Y:S02]  /*1440*/  FMUL R131, R57, 1.4426950216293334961 ;  /* 0x3fb8aa3b39837820 */ /* 0x000fe40000400000 */
[----:B------:R-:W-:Y:S01]  /*1450*/  FMNMX R65, R64, R65, !PT ;  /* 0x0000004140417209 */ /* 0x000fe20007800000 */
[----:B------:R-:W-:Y:S01]  /*1460*/  FMUL R57, R54, UR5 ;  /* 0x0000000536397c20 */ /* 0x000fe20008400000 */
[----:B------:R-:W-:Y:S02]  /*1470*/  FFMA R64, R52, UR5, -R128 ;  /* 0x0000000534407c23 */ /* 0x000fe40008000880 */
[----:B------:R-:W-:Y:S01]  /*1480*/  FMNMX R56, R56, R65, !PT ;  /* 0x0000004138387209 */ /* 0x000fe20007800000 */
[----:B------:R-:W-:-:S03]  /*1490*/  FMUL R52, R55, UR5 ;  /* 0x0000000537347c20 */ /* 0x000fc60008400000 */
[----:B------:R-:W-:Y:S01]  /*14a0*/  FMNMX R57, R57, R56, !PT ;  /* 0x0000003839397209 */ /* 0x000fe20007800000 */
[----:B------:R-:W-:Y:S01]  /*14b0*/  FMUL R56, R62, UR5 ;  /* 0x000000053e387c20 */ /* 0x000fe20008400000 */
[----:B------:R-:W-:Y:S02]  /*14c0*/  FMUL R69, R69, 1.4426950216293334961 ;  /* 0x3fb8aa3b45457820 */ /* 0x000fe40000400000 */
[----:B------:R-:W-:Y:S01]  /*14d0*/  FMNMX R57, R52, R57, !PT ;  /* 0x0000003934397209 */ /* 0x000fe20007800000 */
[----:B------:R-:W-:Y:S01]  /*14e0*/  FFMA R53, R53, UR5, -R128 ;  /* 0x0000000535357c23 */ /* 0x000fe20008000880 */
[----:B------:R-:W-:Y:S01]  /*14f0*/  FMUL R52, R63, UR5 ;  /* 0x000000053f347c20 */ /* 0x000fe20008400000 */
[----:B------:R1:W-:Y:S01]  /*1500*/  MUFU.EX2 R68, R69 ;  /* 0x0000004500447308 */ /* 0x0003e20000000800 */
[----:B------:R-:W-:-:S04]  /*1510*/  FMNMX R57, R56, R57, !PT ;  /* 0x0000003938397209 */ /* 0x000fc80007800000 */
[----:B------:R-:W-:Y:S01]  /*1520*/  FMNMX R56, R52, R57, !PT ;  /* 0x0000003934387209 */ /* 0x000fe20007800000 */
[----:B-1----:R-:W-:Y:S01]  /*1530*/  FMUL R69, R53, 1.4426950216293334961 ;  /* 0x3fb8aa3b35457820 */ /* 0x002fe20000400000 */
[----:B------:R-:W-:Y:S01]  /*1540*/  FMUL R53, R50, UR5 ;  /* 0x0000000532357c20 */ /* 0x000fe20008400000 */
[----:B------:R-:W-:-:S04]  /*1550*/  FMUL R52, R51, UR5 ;  /* 0x0000000533347c20 */ /* 0x000fc80008400000 */
[----:B------:R-:W-:Y:S01]  /*1560*/  FMNMX R57, R53, R56, !PT ;  /* 0x0000003835397209 */ /* 0x000fe20007800000 */
[----:B------:R-:W-:-:S03]  /*1570*/  FMUL R53, R74, UR5 ;  /* 0x000000054a357c20 */ /* 0x000fc60008400000 */
[----:B------:R-:W-:Y:S01]  /*1580*/  FMNMX R56, R52, R57, !PT ;  /* 0x0000003934387209 */ /* 0x000fe20007800000 */
[----:B------:R-:W-:-:S03]  /*1590*/  FMUL R52, R75, UR5 ;  /* 0x000000054b347c20 */ /* 0x000fc60008400000 */
[----:B------:R-:W-:Y:S01]  /*15a0*/  FMNMX R57, R53, R56, !PT ;  /* 0x0000003835397209 */ /* 0x000fe20007800000 */
[----:B------:R-:W-:Y:S01]  /*15b0*/  FMUL R53, R46, UR5 ;  /* 0x000000052e357c20 */ /* 0x000fe20008400000 */
[----:B------:R-:W-:Y:S02]  /*15c0*/  FFMA R56, R48, UR5, -R128 ;  /* 0x0000000530387c23 */ /* 0x000fe40008000880 */
[----:B------:R-:W-:Y:S01]  /*15d0*/  FMNMX R52, R52, R57, !PT ;  /* 0x0000003934347209 */ /* 0x000fe20007800000 */
[----:B------:R-:W-:-:S03]  /*15e0*/  FMUL R48, R47, UR5 ;  /* 0x000000052f307c20 */ /* 0x000fc60008400000 */
[----:B------:R-:W-:Y:S01]  /*15f0*/  FMNMX R53, R53, R52, !PT ;  /* 0x0000003435357209 */ /* 0x000fe20007800000 */
[----:B------:R-:W-:Y:S01]  /*1600*/  FMUL R52, R42, UR5 ;  /* 0x000000052a347c20 */ /* 0x000fe20008400000 */
[----:B------:R-:W-:Y:S02]  /*1610*/  FFMA R49, R49, UR5, -R128 ;  /* 0x0000000531317c23 */ /* 0x000fe40008000880 */
[----:B------:R-:W-:Y:S01]  /*1620*/  FMNMX R53, R48, R53, !PT ;  /* 0x0000003530357209 */ /* 0x000fe20007800000 */
[----:B------:R-:W-:Y:S01]  /*1630*/  FMUL R48, R43, UR5 ;  /* 0x000000052b307c20 */ /* 0x000fe20008400000 */
[----:B------:R-:W-:Y:S02]  /*1640*/  FMUL R139, R49, 1.4426950216293334961 ;  /* 0x3fb8aa3b318b7820 */ /* 0x000fe40000400000 */
        /* <DEDUP_REMOVED lines=15> */
[--C-:B------:R-:W-:Y:S02]  /*1740*/  FFMA R45, R45, UR5, -R128.reuse ;  /* 0x000000052d2d7c23 */ /* 0x100fe40008000880 */
[----:B------:R-:W-:Y:S01]  /*1750*/  FMNMX R49, R44, R49, !PT ;  /* 0x000000312c317209 */ /* 0x000fe20007800000 */
[----:B------:R-:W-:Y:S01]  /*1760*/  FMUL R44, R23, UR5 ;  /* 0x00000005172c7c20 */ /* 0x000fe20008400000 */
[----:B------:R-:W-:Y:S02]  /*1770*/  FMUL R157, R45, 1.4426950216293334961 ;  /* 0x3fb8aa3b2d9d7820 */ /* 0x000fe40000400000 */
[----:B------:R-:W-:Y:S01]  /*1780*/  FMNMX R49, R48, R49, !PT ;  /* 0x0000003130317209 */ /* 0x000fe20007800000 */
[----:B------:R-:W-:Y:S01]  /*1790*/  FMUL R45, R10, UR5 ;  /* 0x000000050a2d7c20 */ /* 0x000fe20008400000 */
[----:B------:R-:W-:-:S02]  /*17a0*/  FFMA R48, R40, UR5, -R128 ;  /* 0x0000000528307c23 */ /* 0x000fc40008000880 */
        /* <DEDUP_REMOVED lines=13> */
[----:B------:R-:W-:-:S04]  /*1880*/  FMNMX R41, R41, R40, !PT ;  /* 0x0000002829297209 */ /* 0x000fc80007800000 */
[----:B------:R-:W-:Y:S01]  /*1890*/  FMNMX R41, R36, R41, !PT ;  /* 0x0000002924297209 */ /* 0x000fe20007800000 */
[----:B------:R-:W-:-:S04]  /*18a0*/  FFMA R36, R32, UR5, -R128 ;  /* 0x0000000520247c23 */ /* 0x000fc80008000880 */
[----:B------:R-:W1:Y:S01]  /*18b0*/  SHFL.BFLY PT, R32, R41, 0x2, 0x1f ;  /* 0x0c401f0029207f89 */ /* 0x000e6200000e0000 */
[--C-:B------:R-:W-:Y:S01]  /*18c0*/  FFMA R37, R37, UR5, -R128.reuse ;  /* 0x0000000525257c23 */ /* 0x100fe20008000880 */
[----:B------:R-:W-:-:S03]  /*18d0*/  FFMA R21, R21, UR5, -R128 ;  /* 0x0000000515157c23 */ /* 0x000fc60008000880 */
[----:B------:R-:W-:-:S04]  /*18e0*/  FMUL R37, R37, 1.4426950216293334961 ;  /* 0x3fb8aa3b25257820 */ /* 0x000fc80000400000 */
[----:B------:R5:W-:Y:S02]  /*18f0*/  MUFU.EX2 R155, R37 ;  /* 0x00000025009b7308 */ /* 0x000be40000000800 */
[----:B-----5:R-:W-:Y:S01]  /*1900*/  FMUL R37, R21, 1.4426950216293334961 ;  /* 0x3fb8aa3b15257820 */ /* 0x020fe20000400000 */
[----:B-1----:R-:W-:-:S05]  /*1910*/  FMNMX R32, R41, R32, !PT ;  /* 0x0000002029207209 */ /* 0x002fca0007800000 */
[----:B------:R-:W1:Y:S04]  /*1920*/  SHFL.BFLY PT, R21, R32, 0x1, 0x1f ;  /* 0x0c201f0020157f89 */ /* 0x000e6800000e0000 */
[----:B------:R-:W-:Y:S01]  /*1930*/  STS.U16 [R117+UR6+0x800], R142 ;  /* 0x0008008e75007988 */ /* 0x000fe20008000406 */
[--C-:B------:R-:W-:Y:S01]  /*1940*/  FFMA R8, R8, UR5, -R128.reuse ;  /* 0x0000000508087c23 */ /* 0x100fe20008000880 */
[--C-:B------:R-:W-:Y:S01]  /*1950*/  FFMA R61, R61, UR5, -R128.reuse ;  /* 0x000000053d3d7c23 */ /* 0x100fe20008000880 */
[--C-:B------:R-:W-:Y:S01]  /*1960*/  FFMA R73, R73, UR5, -R128.reuse ;  /* 0x0000000549497c23 */ /* 0x100fe20008000880 */
[----:B------:R-:W-:Y:S01]  /*1970*/  FMUL R44, R44, 1.4426950216293334961 ;  /* 0x3fb8aa3b2c2c7820 */ /* 0x000fe20000400000 */
[--C-:B------:R-:W-:Y:S01]  /*1980*/  FFMA R13, R13, UR5, -R128.reuse ;  /* 0x000000050d0d7c23 */ /* 0x100fe20008000880 */
[----:B------:R-:W-:Y:S01]  /*1990*/  FMUL R8, R8, 1.4426950216293334961 ;  /* 0x3fb8aa3b08087820 */ /* 0x000fe20000400000 */
[----:B------:R-:W-:Y:S01]  /*19a0*/  FFMA R5, R5, UR5, -R128 ;  /* 0x0000000505057c23 */ /* 0x000fe20008000880 */
[----:B-1----:R-:W-:-:S04]  /*19b0*/  FMNMX R21, R32, R21, !PT ;  /* 0x0000001520157209 */ /* 0x002fc80007800000 */
[----:B------:R-:W-:Y:S01]  /*19c0*/  FMNMX R57, R21, R132, !PT ;  /* 0x0000008415397209 */ /* 0x000fe20007800000 */
[----:B------:R-:W-:-:S04]  /*19d0*/  FMUL R61, R61, 1.4426950216293334961 ;  /* 0x3fb8aa3b3d3d7820 */ /* 0x000fc80000400000 */
[--C-:B------:R-:W-:Y:S01]  /*19e0*/  FFMA R58, R58, UR5, -R57.reuse ;  /* 0x000000053a3a7c23 */ /* 0x100fe20008000839 */
[--C-:B------:R-:W-:Y:S01]  /*19f0*/  FFMA R50, R50, UR5, -R57.reuse ;  /* 0x0000000532327c23 */ /* 0x100fe20008000839 */
[----:B------:R-:W-:Y:S01]  /*1a00*/  FMUL R73, R73, 1.4426950216293334961 ;  /* 0x3fb8aa3b49497820 */ /* 0x000fe20000400000 */
[----:B------:R-:W-:Y:S01]  /*1a10*/  FMUL R48, R48, 1.4426950216293334961 ;  /* 0x3fb8aa3b30307820 */ /* 0x000fe20000400000 */
[----:B------:R-:W-:Y:S01]  /*1a20*/  FMUL R58, R58, 1.4426950216293334961 ;  /* 0x3fb8aa3b3a3a7820 */ /* 0x000fe20000400000 */
[----:B------:R-:W-:Y:S01]  /*1a30*/  MUFU.EX2 R154, R44 ;  /* 0x0000002c009a7308 */ /* 0x000fe20000000800 */
[----:B------:R-:W-:Y:S01]  /*1a40*/  FMUL R13, R13, 1.4426950216293334961 ;  /* 0x3fb8aa3b0d0d7820 */ /* 0x000fe20000400000 */
[--C-:B------:R-:W-:Y:S01]  /*1a50*/  FFMA R54, R54, UR5, -R57.reuse ;  /* 0x0000000536367c23 */ /* 0x100fe20008000839 */
[----:B------:R-:W-:Y:S01]  /*1a60*/  FMUL R50, R50, 1.4426950216293334961 ;  /* 0x3fb8aa3b32327820 */ /* 0x000fe20000400000 */
[----:B------:R-:W-:Y:S01]  /*1a70*/  FFMA R51, R51, UR5, -R57 ;  /* 0x0000000533337c23 */ /* 0x000fe20008000839 */
[----:B------:R-:W-:-:S03]  /*1a80*/  FMUL R5, R5, 1.4426950216293334961 ;  /* 0x3fb8aa3b05057820 */ /* 0x000fc60000400000 */
[----:B------:R1:W-:Y:S01]  /*1a90*/  MUFU.EX2 R44, R8 ;  /* 0x00000008002c7308 */ /* 0x0003e20000000800 */
[----:B------:R-:W-:Y:S01]  /*1aa0*/  FMUL R54, R54, 1.4426950216293334961 ;  /* 0x3fb8aa3b36367820 */ /* 0x000fe20000400000 */
[----:B------:R-:W-:Y:S01]  /*1ab0*/  FFMA R46, R46, UR5, -R57 ;  /* 0x000000052e2e7c23 */ /* 0x000fe20008000839 */
[----:B-1----:R-:W-:-:S05]  /*1ac0*/  FADD R8, -R128, R133 ;  /* 0x0000008580087221 */ /* 0x002fca0000000100 */
[----:B0-----:R-:W-:Y:S01]  /*1ad0*/  MUFU.EX2 R135, R61 ;  /* 0x0000003d00877308 */ /* 0x001fe20000000800 */
[----:B------:R-:W-:-:S07]  /*1ae0*/  FMUL R8, R8, 1.4426950216293334961 ;  /* 0x3fb8aa3b08087820 */ /* 0x000fce0000400000 */
[----:B------:R-:W-:Y:S01]  /*1af0*/  MUFU.EX2 R145, R73 ;  /* 0x0000004900917308 */ /* 0x000fe20000000800 */
[----:B------:R-:W-:-:S07]  /*1b00*/  FFMA R29, R29, UR5, -R128 ;  /* 0x000000051d1d7c23 */ /* 0x000fce0008000880 */
[----:B------:R0:W-:Y:S01]  /*1b10*/  MUFU.EX2 R53, R13 ;  /* 0x0000000d00357308 */ /* 0x0001e20000000800 */
[----:B---3--:R-:W-:Y:S04]  /*1b20*/  STS.U16 [R117+UR6], R136 ;  /* 0x0000008875007988 */ /* 0x008fe80008000406 */
[----:B--2---:R-:W-:Y:S04]  /*1b30*/  STS.U16 [R124+UR6+0x200], R137 ;  /* 0x000200897c007988 */ /* 0x004fe80008000406 */
[----:B------:R-:W-:Y:S04]  /*1b40*/  STS.U16 [R124+UR6+0xa00], R141 ;  /* 0x000a008d7c007988 */ /* 0x000fe80008000406 */
[----:B------:R-:W-:Y:S04]  /*1b50*/  STS.U16 [R125+UR6+0x400], R138 ;  /* 0x0004008a7d007988 */ /* 0x000fe80008000406 */
[----:B------:R-:W-:Y:S04]  /*1b60*/  STS.U16 [R125+UR6+0xc00], R146 ;  /* 0x000c00927d007988 */ /* 0x000fe80008000406 */
[----:B----4-:R-:W-:Y:S04]  /*1b70*/  STS.U16 [R126+UR6+0x600], R147 ;  /* 0x000600937e007988 */ /* 0x010fe80008000406 */
[----:B------:R-:W-:Y:S01]  /*1b80*/  STS.U16 [R126+UR6+0xe00], R151 ;  /* 0x000e00977e007988 */ /* 0x000fe20008000406 */
[----:B------:R-:W-:Y:S01]  /*1b90*/  MUFU.EX2 R158, R58 ;  /* 0x0000003a009e7308 */ /* 0x000fe20000000800 */
[----:B0-----:R-:W-:-:S07]  /*1ba0*/  FMUL R13, R51, 1.4426950216293334961 ;  /* 0x3fb8aa3b330d7820 */ /* 0x001fce0000400000 */
[----:B------:R-:W-:Y:S01]  /*1bb0*/  MUFU.EX2 R73, R48 ;  /* 0x0000003000497308 */ /* 0x000fe20000000800 */
[----:B------:R-:W-:-:S07]  /*1bc0*/  FFMA R70, R70, UR5, -R57 ;  /* 0x0000000546467c23 */ /* 0x000fce0008000839 */
[----:B------:R0:W-:Y:S01]  /*1bd0*/  MUFU.EX2 R61, R5 ;  /* 0x00000005003d7308 */ /* 0x0001e20000000800 */
[----:B------:R-:W-:-:S07]  /*1be0*/  FFMA R71, R71, UR5, -R57 ;  /* 0x0000000547477c23 */ /* 0x000fce0008000839 */
[----:B------:R-:W-:Y:S01]  /*1bf0*/  MUFU.EX2 R58, R50 ;  /* 0x00000032003a7308 */ /* 0x000fe20000000800 */
[----:B------:R-:W-:Y:S01]  /*1c00*/  BAR.SYNC.DEFER_BLOCKING 0x0 ;  /* 0x0000000000007b1d */ /* 0x000fe20000010000 */
[----:B0-----:R-:W-:-:S06]  /*1c10*/  FADD R5, -R57, R132 ;  /* 0x0000008439057221 */ /* 0x001fcc0000000100 */
[----:B------:R0:W-:Y:S01]  /*1c20*/  MUFU.EX2 R159, R54 ;  /* 0x00000036009f7308 */ /* 0x0001e20000000800 */
[----:B------:R-:W-:Y:S01]  /*1c30*/  FMUL R29, R29, 1.4426950216293334961 ;  /* 0x3fb8aa3b1d1d7820 */ /* 0x000fe20000400000 */
[--C-:B------:R-:W-:Y:S01]  /*1c40*/  FFMA R66, R66, UR5, -R57.reuse ;  /* 0x0000000542427c23 */ /* 0x100fe20008000839 */
[----:B------:R-:W-:-:S05]  /*1c50*/  FFMA R67, R67, UR5, -R57 ;  /* 0x0000000543437c23 */ /* 0x000fca0008000839 */
[----:B------:R1:W-:Y:S01]  /*1c60*/  MUFU.EX2 R65, R8 ;  /* 0x0000000800417308 */ /* 0x0003e20000000800 */
[----:B0-----:R-:W-:Y:S01]  /*1c70*/  FMUL R54, R46, 1.4426950216293334961 ;  /* 0x3fb8aa3b2e367820 */ /* 0x001fe20000400000 */
[----:B------:R-:W-:Y:S01]  /*1c80*/  FMUL R46, R5, 1.4426950216293334961 ;  /* 0x3fb8aa3b052e7820 */ /* 0x000fe20000400000 */
[--C-:B------:R-:W-:Y:S01]  /*1c90*/  FFMA R5, R42, UR5, -R57.reuse ;  /* 0x000000052a057c23 */ /* 0x100fe20008000839 */
[----:B------:R-:W0:Y:S01]  /*1ca0*/  LDSM.16.M88.4 R48, [R122+UR6] ;  /* 0x000000067a30783b */ /* 0x000e220008000200 */
[----:B-1----:R-:W-:-:S03]  /*1cb0*/  FFMA R8, R43, UR5, -R57 ;  /* 0x000000052b087c23 */ /* 0x002fc60008000839 */
[----:B------:R-:W1:Y:S01]  /*1cc0*/  LDSM.16.M88.4 R40, [R122+UR6+0x800] ;  /* 0x000800067a28783b */ /* 0x000e620008000200 */
[----:B------:R-:W-:Y:S01]  /*1cd0*/  FMUL R70, R70, 1.4426950216293334961 ;  /* 0x3fb8aa3b46467820 */ /* 0x000fe20000400000 */
[----:B------:R-:W-:Y:S01]  /*1ce0*/  FMUL R71, R71, 1.4426950216293334961 ;  /* 0x3fb8aa3b47477820 */ /* 0x000fe20000400000 */
[----:B------:R-:W-:Y:S01]  /*1cf0*/  FMUL R66, R66, 1.4426950216293334961 ;  /* 0x3fb8aa3b42427820 */ /* 0x000fe20000400000 */
[----:B------:R-:W-:Y:S01]  /*1d00*/  FMUL R67, R67, 1.4426950216293334961 ;  /* 0x3fb8aa3b43437820 */ /* 0x000fe20000400000 */
[----:B------:R-:W-:Y:S01]  /*1d10*/  MUFU.EX2 R140, R140 ;  /* 0x0000008c008c7308 */ /* 0x000fe20000000800 */
[----:B------:R-:W-:-:S07]  /*1d20*/  FFMA R20, R20, UR5, -R128 ;  /* 0x0000000514147c23 */ /* 0x000fce0008000880 */
[----:B------:R-:W-:Y:S08]  /*1d30*/  MUFU.EX2 R143, R143 ;  /* 0x0000008f008f7308 */ /* 0x000ff00000000800 */
[----:B------:R-:W-:Y:S01]  /*1d40*/  MUFU.EX2 R153, R29 ;  /* 0x0000001d00997308 */ /* 0x000fe20000000800 */
[----:B------:R-:W-:-:S07]  /*1d50*/  FFMA R4, R4, UR5, -R128 ;  /* 0x0000000504047c23 */ /* 0x000fce0008000880 */
[----:B------:R-:W-:Y:S08]  /*1d60*/  MUFU.EX2 R29, R70 ;  /* 0x00000046001d7308 */ /* 0x000ff00000000800 */
[----:B------:R-:W-:Y:S01]  /*1d70*/  MUFU.EX2 R32, R71 ;  /* 0x0000004700207308 */ /* 0x000fe20000000800 */
[----:B------:R-:W-:Y:S01]  /*1d80*/  FMUL R36, R36, 1.4426950216293334961 ;  /* 0x3fb8aa3b24247820 */ /* 0x000fe20000400000 */
[----:B------:R-:W-:-:S06]  /*1d90*/  FFMA R9, R9, UR5, -R128 ;  /* 0x0000000509097c23 */ /* 0x000fcc0008000880 */
[----:B------:R-:W-:Y:S01]  /*1da0*/  MUFU.EX2 R129, R129 ;  /* 0x0000008100817308 */ /* 0x000fe20000000800 */
[----:B------:R-:W-:-:S07]  /*1db0*/  FFMA R12, R12, UR5, -R128 ;  /* 0x000000050c0c7c23 */ /* 0x000fce0008000880 */
[----:B------:R-:W-:Y:S01]  /*1dc0*/  MUFU.EX2 R130, R130 ;  /* 0x0000008200827308 */ /* 0x000fe20000000800 */
[----:B------:R-:W-:-:S07]  /*1dd0*/  FMUL R56, R56, 1.4426950216293334961 ;  /* 0x3fb8aa3b38387820 */ /* 0x000fce0000400000 */
[----:B------:R2:W-:Y:S01]  /*1de0*/  MUFU.EX2 R133, R66 ;  /* 0x0000004200857308 */ /* 0x0005e20000000800 */
[----:B------:R-:W-:-:S07]  /*1df0*/  FFMA R59, R59, UR5, -R57 ;  /* 0x000000053b3b7c23 */ /* 0x000fce0008000839 */
[----:B------:R-:W3:Y:S08]  /*1e00*/  MUFU.EX2 R156, R67 ;  /* 0x00000043009c7308 */ /* 0x000ef00000000800 */
[----:B------:R-:W4:Y:S01]  /*1e10*/  MUFU.EX2 R46, R46 ;  /* 0x0000002e002e7308 */ /* 0x000f220000000800 */
[----:B------:R-:W-:Y:S01]  /*1e20*/  FMUL R52, R52, 1.4426950216293334961 ;  /* 0x3fb8aa3b34347820 */ /* 0x000fe20000400000 */
[--C-:B------:R-:W-:Y:S01]  /*1e30*/  FFMA R33, R33, UR5, -R128.reuse ;  /* 0x0000000521217c23 */ /* 0x100fe20008000880 */
[----:B------:R-:W-:Y:S01]  /*1e40*/  FFMA R28, R28, UR5, -R128 ;  /* 0x000000051c1c7c23 */ /* 0x000fe20008000880 */
[----:B------:R-:W-:Y:S01]  /*1e50*/  FMUL R20, R20, 1.4426950216293334961 ;  /* 0x3fb8aa3b14147820 */ /* 0x000fe20000400000 */
[----:B------:R-:W-:Y:S01]  /*1e60*/  FMUL R4, R4, 1.4426950216293334961 ;  /* 0x3fb8aa3b04047820 */ /* 0x000fe20000400000 */
[----:B------:R-:W-:Y:S01]  /*1e70*/  FMUL R9, R9, 1.4426950216293334961 ;  /* 0x3fb8aa3b09097820 */ /* 0x000fe20000400000 */
[----:B------:R-:W-:Y:S01]  /*1e80*/  FMUL R12, R12, 1.4426950216293334961 ;  /* 0x3fb8aa3b0c0c7820 */ /* 0x000fe20000400000 */
[--C-:B------:R-:W-:Y:S01]  /*1e90*/  FFMA R74, R74, UR5, -R57.reuse ;  /* 0x000000054a4a7c23 */ /* 0x100fe20008000839 */
[----:B------:R-:W-:Y:S01]  /*1ea0*/  MUFU.EX2 R148, R36 ;  /* 0x0000002400947308 */ /* 0x000fe20000000800 */
[----:B------:R-:W-:Y:S01]  /*1eb0*/  FMUL R59, R59, 1.4426950216293334961 ;  /* 0x3fb8aa3b3b3b7820 */ /* 0x000fe20000400000 */
[--C-:B------:R-:W-:Y:S01]  /*1ec0*/  FFMA R62, R62, UR5, -R57.reuse ;  /* 0x000000053e3e7c23 */ /* 0x100fe20008000839 */
[----:B------:R-:W-:Y:S01]  /*1ed0*/  FFMA R63, R63, UR5, -R57 ;  /* 0x000000053f3f7c23 */ /* 0x000fe20008000839 */
[----:B------:R-:W-:Y:S01]  /*1ee0*/  FMUL R33, R33, 1.4426950216293334961 ;  /* 0x3fb8aa3b21217820 */ /* 0x000fe20000400000 */
[----:B------:R-:W-:Y:S01]  /*1ef0*/  FMUL R28, R28, 1.4426950216293334961 ;  /* 0x3fb8aa3b1c1c7820 */ /* 0x000fe20000400000 */
[----:B------:R-:W-:-:S02]  /*1f00*/  FMUL R64, R64, 1.4426950216293334961 ;  /* 0x3fb8aa3b40407820 */ /* 0x000fc40000400000 */
[----:B------:R-:W-:Y:S01]  /*1f10*/  MUFU.EX2 R134, R56 ;  /* 0x0000003800867308 */ /* 0x000fe20000000800 */
[--C-:B------:R-:W-:Y:S01]  /*1f20*/  FFMA R55, R55, UR5, -R57.reuse ;  /* 0x0000000537377c23 */ /* 0x100fe20008000839 */
[----:B--2---:R-:W-:Y:S01]  /*1f30*/  FFMA R66, R31, UR5, -R57 ;  /* 0x000000051f427c23 */ /* 0x004fe20008000839 */
[----:B---3--:R-:W-:-:S05]  /*1f40*/  F2FP.BF16.F32.PACK_AB R31, R156, R133 ;  /* 0x000000859c1f723e */ /* 0x008fca00000010ff */
[----:B------:R2:W-:Y:S01]  /*1f50*/  MUFU.EX2 R36, R20 ;  /* 0x0000001400247308 */ /* 0x0005e20000000800 */
[----:B------:R-:W-:-:S07]  /*1f60*/  FFMA R60, R60, UR5, -R128 ;  /* 0x000000053c3c7c23 */ /* 0x000fce0008000880 */
[----:B------:R-:W-:Y:S01]  /*1f70*/  MUFU.EX2 R152, R52 ;  /* 0x0000003400987308 */ /* 0x000fe20000000800 */
[----:B--2---:R-:W-:Y:S01]  /*1f80*/  FFMA R20, R38, UR5, -R57 ;  /* 0x0000000526147c23 */ /* 0x004fe20008000839 */
[----:B------:R-:W-:-:S06]  /*1f90*/  FADD R38, R140, R143 ;  /* 0x0000008f8c267221 */ /* 0x000fcc0000000000 */
[----:B------:R2:W-:Y:S01]  /*1fa0*/  MUFU.EX2 R56, R4 ;  /* 0x0000000400387308 */ /* 0x0005e20000000800 */
[----:B------:R-:W-:-:S07]  /*1fb0*/  FMUL R55, R55, 1.4426950216293334961 ;  /* 0x3fb8aa3b37377820 */ /* 0x000fce0000400000 */
[----:B------:R-:W3:Y:S01]  /*1fc0*/  MUFU.EX2 R131, R131 ;  /* 0x0000008300837308 */ /* 0x000ee20000000800 */
[----:B--2---:R-:W-:Y:S01]  /*1fd0*/  FMUL R4, R74, 1.4426950216293334961 ;  /* 0x3fb8aa3b4a047820 */ /* 0x004fe20000400000 */
[----:B------:R-:W-:Y:S01]  /*1fe0*/  FADD R74, R29, R32 ;  /* 0x000000201d4a7221 */ /* 0x000fe20000000000 */
[----:B------:R-:W-:Y:S01]  /*1ff0*/  F2FP.BF16.F32.PACK_AB R29, R32, R29 ;  /* 0x0000001d201d723e */ /* 0x000fe200000010ff */
[----:B------:R-:W-:-:S04]  /*2000*/  FMUL R32, R65, R24 ;  /* 0x0000001841207220 */ /* 0x000fc80000400000 */
[----:B------:R2:W-:Y:S08]  /*2010*/  MUFU.EX2 R45, R9 ;  /* 0x00000009002d7308 */ /* 0x0005f00000000800 */
[----:B------:R5:W-:Y:S01]  /*2020*/  MUFU.EX2 R52, R12 ;  /* 0x0000000c00347308 */ /* 0x000be20000000800 */
[----:B--2---:R-:W-:Y:S01]  /*2030*/  FMUL R9, R62, 1.4426950216293334961 ;  /* 0x3fb8aa3b3e097820 */ /* 0x004fe20000400000 */
[----:B------:R-:W-:Y:S01]  /*2040*/  FFMA R62, R35, UR5, -R57 ;  /* 0x00000005233e7c23 */ /* 0x000fe20008000839 */
[----:B----4-:R-:W-:-:S05]  /*2050*/  FMUL R35, R46, R27 ;  /* 0x0000001b2e237220 */ /* 0x010fca0000400000 */
[----:B------:R2:W-:Y:S01]  /*2060*/  MUFU.EX2 R71, R59 ;  /* 0x0000003b00477308 */ /* 0x0005e20000000800 */
[----:B-----5:R-:W-:Y:S01]  /*2070*/  FMUL R12, R63, 1.4426950216293334961 ;  /* 0x3fb8aa3b3f0c7820 */ /* 0x020fe20000400000 */
[----:B------:R-:W-:Y:S01]  /*2080*/  FFMA R63, R30, UR5, -R57 ;  /* 0x000000051e3f7c23 */ /* 0x000fe20008000839 */
[----:B------:R-:W-:Y:S01]  /*2090*/  F2FP.BF16.F32.PACK_AB R30, R130, R129 ;  /* 0x00000081821e723e */ /* 0x000fe200000010ff */
[----:B------:R-:W-:-:S04]  /*20a0*/  FADD R129, R129, R38 ;  /* 0x0000002681817221 */ /* 0x000fc80000000000 */
[----:B------:R4:W-:Y:S01]  /*20b0*/  MUFU.EX2 R149, R33 ;  /* 0x0000002100957308 */ /* 0x0009e20000000800 */
[----:B--2---:R-:W-:Y:S01]  /*20c0*/  FFMA R59, R34, UR5, -R57 ;  /* 0x00000005223b7c23 */ /* 0x004fe20008000839 */
[----:B------:R-:W-:-:S06]  /*20d0*/  FMUL R34, R46, R26 ;  /* 0x0000001a2e227220 */ /* 0x000fcc0000400000 */
[----:B------:R2:W-:Y:S01]  /*20e0*/  MUFU.EX2 R150, R28 ;  /* 0x0000001c00967308 */ /* 0x0005e20000000800 */
[----:B----4-:R-:W-:Y:S01]  /*20f0*/  FMUL R33, R65, R25 ;  /* 0x0000001941217220 */ /* 0x010fe20000400000 */
[----:B------:R-:W-:Y:S01]  /*2100*/  FMUL R60, R60, 1.4426950216293334961 ;  /* 0x3fb8aa3b3c3c7820 */ /* 0x000fe20000400000 */
[----:B------:R-:W-:Y:S01]  /*2110*/  FFMA R47, R47, UR5, -R57 ;  /* 0x000000052f2f7c23 */ /* 0x000fe20008000839 */
[----:B------:R-:W-:Y:S01]  /*2120*/  FADD R129, R130, R129 ;  /* 0x0000008182817221 */ /* 0x000fe20000000000 */
[----:B--2---:R-:W-:-:S03]  /*2130*/  F2FP.BF16.F32.PACK_AB R28, R143, R140 ;  /* 0x0000008c8f1c723e */ /* 0x004fc600000010ff */
[----:B------:R-:W2:Y:S01]  /*2140*/  MUFU.EX2 R64, R64 ;  /* 0x0000004000407308 */ /* 0x000ea20000000800 */
[C---:B------:R-:W-:Y:S01]  /*2150*/  FMUL R16, R65.reuse, R16 ;  /* 0x0000001041107220 */ /* 0x040fe20000400000 */
[C---:B------:R-:W-:Y:S01]  /*2160*/  FMUL R18, R46.reuse, R18 ;  /* 0x000000122e127220 */ /* 0x040fe20000400000 */
[----:B------:R-:W-:Y:S01]  /*2170*/  FMUL R17, R65, R17 ;  /* 0x0000001141117220 */ /* 0x000fe20000400000 */
[----:B------:R-:W-:Y:S01]  /*2180*/  FMUL R19, R46, R19 ;  /* 0x000000132e137220 */ /* 0x000fe20000400000 */
[----:B------:R-:W-:Y:S01]  /*2190*/  FFMA R67, R22, UR5, -R57 ;  /* 0x0000000516437c23 */ /* 0x000fe20008000839 */
[----:B0-----:R-:W-:Y:S02]  /*21a0*/  HMMA.16816.F32.BF16 R32, R28, R48, R32 ;  /* 0x000000301c20723c */ /* 0x001fe40000041820 */
[----:B------:R-:W-:Y:S01]  /*21b0*/  MUFU.EX2 R69, R69 ;  /* 0x0000004500457308 */ /* 0x000fe20000000800 */
[----:B------:R-:W-:Y:S01]  /*21c0*/  FMUL R21, R47, 1.4426950216293334961 ;  /* 0x3fb8aa3b2f157820 */ /* 0x000fe20000400000 */
[----:B------:R-:W-:-:S06]  /*21d0*/  FADD R22, R68, R129 ;  /* 0x0000008144167221 */ /* 0x000fcc0000000000 */
[----:B------:R-:W0:Y:S01]  /*21e0*/  MUFU.EX2 R160, R55 ;  /* 0x0000003700a07308 */ /* 0x000e220000000800 */
[--C-:B------:R-:W-:Y:S01]  /*21f0*/  FFMA R47, R39, UR5, -R57.reuse ;  /* 0x00000005272f7c23 */ /* 0x100fe20008000839 */
[----:B------:R-:W-:Y:S01]  /*2200*/  FADD R133, R133, R74 ;  /* 0x0000004a85857221 */ /* 0x000fe20000000000 */
[----:B-1----:R-:W-:Y:S01]  /*2210*/  HMMA.16816.F32.BF16 R28, R28, R40, R16 ;  /* 0x000000281c1c723c */ /* 0x002fe20000041810 */
[----:B------:R-:W-:Y:S01]  /*2220*/  FFMA R70, R23, UR5, -R57 ;  /* 0x0000000517467c23 */ /* 0x000fe20008000839 */
[----:B------:R-:W-:-:S03]  /*2230*/  FMUL R26, R20, 1.4426950216293334961 ;  /* 0x3fb8aa3b141a7820 */ /* 0x000fc60000400000 */
[----:B------:R-:W1:Y:S01]  /*2240*/  MUFU.EX2 R60, R60 ;  /* 0x0000003c003c7308 */ /* 0x000e620000000800 */
[C---:B---3--:R-:W-:Y:S01]  /*2250*/  FADD R27, R131.reuse, R22 ;  /* 0x00000016831b7221 */ /* 0x048fe20000000000 */
[----:B------:R-:W-:Y:S01]  /*2260*/  FMUL R8, R8, 1.4426950216293334961 ;  /* 0x3fb8aa3b08087820 */ /* 0x000fe20000400000 */
[----:B------:R-:W-:Y:S01]  /*2270*/  FADD R133, R156, R133 ;  /* 0x000000859c857221 */ /* 0x000fe20000000000 */
[----:B------:R-:W-:Y:S04]  /*2280*/  LDSM.16.M88.4 R16, [R120+UR6+0x800] ;  /* 0x000800067810783b */ /* 0x000fe80008000200 */
[----:B------:R3:W-:Y:S01]  /*2290*/  MUFU.EX2 R39, R21 ;  /* 0x0000001500277308 */ /* 0x0007e20000000800 */
[----:B--2---:R-:W-:Y:S01]  /*22a0*/  FADD R40, R64, R27 ;  /* 0x0000001b40287221 */ /* 0x004fe20000000000 */
[----:B------:R-:W-:Y:S01]  /*22b0*/  FFMA R72, R72, UR5, -R128 ;  /* 0x0000000548487c23 */ /* 0x000fe20008000880 */
[----:B---3--:R-:W2:Y:S05]  /*22c0*/  LDSM.16.M88.4 R20, [R120+UR6] ;  /* 0x000000067814783b */ /* 0x008eaa0008000200 */
[----:B------:R-:W3:Y:S01]  /*22d0*/  MUFU.EX2 R9, R9 ;  /* 0x0000000900097308 */ /* 0x000ee20000000800 */
[----:B------:R-:W-:-:S02]  /*22e0*/  F2FP.BF16.F32.PACK_AB R24, R131, R68 ;  /* 0x000000448318723e */ /* 0x000fc400000010ff */
[----:B------:R-:W-:-:S05]  /*22f0*/  F2FP.BF16.F32.PACK_AB R25, R71, R158 ;  /* 0x0000009e4719723e */ /* 0x000fca00000010ff */
[----:B------:R4:W-:Y:S01]  /*2300*/  MUFU.EX2 R38, R8 ;  /* 0x0000000800267308 */ /* 0x0009e20000000800 */
[----:B0-----:R-:W-:Y:S01]  /*2310*/  F2FP.BF16.F32.PACK_AB R27, R160, R159 ;  /* 0x0000009fa01b723e */ /* 0x001fe200000010ff */
[----:B------:R-:W-:-:S06]  /*2320*/  FMUL R72, R72, 1.4426950216293334961 ;  /* 0x3fb8aa3b48487820 */ /* 0x000fcc0000400000 */
[----:B------:R0:W-:Y:S01]  /*2330*/  MUFU.EX2 R48, R26 ;  /* 0x0000001a00307308 */ /* 0x0001e20000000800 */
[----:B----4-:R-:W-:-:S04]  /*2340*/  FADD R8, R158, R133 ;  /* 0x000000859e087221 */ /* 0x010fc80000000000 */
[----:B------:R-:W-:-:S03]  /*2350*/  FADD R8, R71, R8 ;  /* 0x0000000847087221 */ /* 0x000fc60000000000 */
[----:B------:R-:W4:Y:S01]  /*2360*/  MUFU.EX2 R12, R12 ;  /* 0x0000000c000c7308 */ /* 0x000f220000000800 */
[C---:B0-----:R-:W-:Y:S01]  /*2370*/  F2FP.BF16.F32.PACK_AB R26, R69.reuse, R64 ;  /* 0x00000040451a723e */ /* 0x041fe200000010ff */
[----:B------:R-:W-:Y:S01]  /*2380*/  FADD R69, R69, R40 ;  /* 0x0000002845457221 */ /* 0x000fe20000000000 */
[----:B------:R-:W-:Y:S01]  /*2390*/  FFMA R40, R10, UR5, -R57 ;  /* 0x000000050a287c23 */ /* 0x000fe20008000839 */
[----:B------:R-:W-:Y:S02]  /*23a0*/  FADD R159, R159, R8 ;  /* 0x000000089f9f7221 */ /* 0x000fe40000000000 */
[----:B-1----:R-:W-:Y:S02]  /*23b0*/  FADD R10, R60, R69 ;  /* 0x000000453c0a7221 */ /* 0x002fe40000000000 */
[----:B------:R-:W0:Y:S01]  /*23c0*/  MUFU.EX2 R139, R139 ;  /* 0x0000008b008b7308 */ /* 0x000e220000000800 */
[--C-:B------:R-:W-:Y:S01]  /*23d0*/  FFMA R75, R75, UR5, -R57.reuse ;  /* 0x000000054b4b7c23 */ /* 0x100fe20008000839 */
[----:B------:R-:W-:Y:S01]  /*23e0*/  FFMA R41, R11, UR5, -R57 ;  /* 0x000000050b297c23 */ /* 0x000fe20008000839 */
[----:B------:R-:W-:Y:S01]  /*23f0*/  HMMA.16816.F32.BF16 R32, R24, R50, R32 ;  /* 0x000000321820723c */ /* 0x000fe20000041820 */
[----:B------:R-:W-:Y:S01]  /*2400*/  FADD R11, R135, R10 ;  /* 0x0000000a870b7221 */ /* 0x000fe20000000000 */
[----:B------:R-:W-:-:S03]  /*2410*/  FADD R160, R160, R159 ;  /* 0x0000009fa0a07221 */ /* 0x000fc60000000000 */
[----:B------:R-:W1:Y:S01]  /*2420*/  MUFU.EX2 R13, R13 ;  /* 0x0000000d000d7308 */ /* 0x000e620000000800 */
[----:B------:R-:W-:Y:S01]  /*2430*/  FMUL R55, R75, 1.4426950216293334961 ;  /* 0x3fb8aa3b4b377820 */ /* 0x000fe20000400000 */
[----:B------:R-:W-:Y:S01]  /*2440*/  FADD R10, R134, R11 ;  /* 0x0000000b860a7221 */ /* 0x000fe20000000000 */
[----:B------:R-:W-:Y:S05]  /*2450*/  HMMA.16816.F32.BF16 R28, R24, R42, R28 ;  /* 0x0000002a181c723c */ /* 0x000fea000004181c */
[----:B------:R-:W5:Y:S01]  /*2460*/  MUFU.EX2 R72, R72 ;  /* 0x0000004800487308 */ /* 0x000f620000000800 */
[----:B---3--:R-:W-:-:S07]  /*2470*/  FADD R11, R9, R160 ;  /* 0x000000a0090b7221 */ /* 0x008fce0000000000 */
[----:B------:R-:W3:Y:S01]  /*2480*/  MUFU.EX2 R4, R4 ;  /* 0x0000000400047308 */ /* 0x000ee20000000800 */
[C---:B----4-:R-:W-:Y:S01]  /*2490*/  FADD R11, R12.reuse, R11 ;  /* 0x0000000b0c0b7221 */ /* 0x050fe20000000000 */
[----:B------:R-:W-:Y:S01]  /*24a0*/  F2FP.BF16.F32.PACK_AB R9, R12, R9 ;  /* 0x000000090c09723e */ /* 0x000fe200000010ff */
[----:B0-----:R-:W-:-:S05]  /*24b0*/  FADD R25, R139, R10 ;  /* 0x0000000a8b197221 */ /* 0x001fca0000000000 */
[----:B------:R-:W0:Y:S01]  /*24c0*/  MUFU.EX2 R55, R55 ;  /* 0x0000003700377308 */ /* 0x000e220000000800 */
[----:B------:R-:W-:Y:S01]  /*24d0*/  FADD R12, R58, R11 ;  /* 0x0000000b3a0c7221 */ /* 0x000fe20000000000 */
[----:B------:R-:W-:Y:S01]  /*24e0*/  F2FP.BF16.F32.PACK_AB R8, R135, R60 ;  /* 0x0000003c8708723e */ /* 0x000fe200000010ff */
[----:B------:R-:W-:Y:S01]  /*24f0*/  FFMA R42, R14, UR5, -R57 ;  /* 0x000000050e2a7c23 */ /* 0x000fe20008000839 */
[----:B------:R-:W-:-:S04]  /*2500*/  F2FP.BF16.F32.PACK_AB R10, R139, R134 ;  /* 0x000000868b0a723e */ /* 0x000fc800000010ff */
[----:B------:R-:W4:Y:S01]  /*2510*/  MUFU.EX2 R157, R157 ;  /* 0x0000009d009d7308 */ /* 0x000f220000000800 */
[----:B-1----:R-:W-:Y:S01]  /*2520*/  F2FP.BF16.F32.PACK_AB R11, R13, R58 ;  /* 0x0000003a0d0b723e */ /* 0x002fe200000010ff */
[----:B------:R-:W-:Y:S01]  /*2530*/  FMUL R5, R5, 1.4426950216293334961 ;  /* 0x3fb8aa3b05057820 */ /* 0x000fe20000400000 */
[----:B-----5:R-:W-:Y:S01]  /*2540*/  FADD R14, R72, R25 ;  /* 0x00000019480e7221 */ /* 0x020fe20000000000 */
[----:B------:R-:W-:-:S04]  /*2550*/  FADD R13, R13, R12 ;  /* 0x0000000c0d0d7221 */ /* 0x000fc80000000000 */
[----:B------:R-:W1:Y:S01]  /*2560*/  MUFU.EX2 R54, R54 ;  /* 0x0000003600367308 */ /* 0x000e620000000800 */
[----:B------:R-:W-:Y:S01]  /*2570*/  FFMA R43, R15, UR5, -R57 ;  /* 0x000000050f2b7c23 */ /* 0x000fe20008000839 */
[----:B------:R-:W-:Y:S01]  /*2580*/  FADD R15, R145, R14 ;  /* 0x0000000e910f7221 */ /* 0x000fe20000000000 */
[----:B---3--:R-:W-:Y:S01]  /*2590*/  FADD R12, R4, R13 ;  /* 0x0000000d040c7221 */ /* 0x008fe20000000000 */
[C---:B--2---:R-:W-:Y:S02]  /*25a0*/  HMMA.16816.F32.BF16 R32, R8.reuse, R20, R32 ;  /* 0x000000140820723c */ /* 0x044fe40000041820 */
[----:B------:R-:W-:Y:S02]  /*25b0*/  FADD R14, R152, R15 ;  /* 0x0000000f980e7221 */ /* 0x000fe40000000000 */
[----:B------:R-:W2:Y:S01]  /*25c0*/  MUFU.EX2 R5, R5 ;  /* 0x0000000500057308 */ /* 0x000ea20000000800 */
[----:B0-----:R-:W-:Y:S01]  /*25d0*/  FADD R13, R55, R12 ;  /* 0x0000000c370d7221 */ /* 0x001fe20000000000 */
[----:B------:R-:W-:Y:S01]  /*25e0*/  FMUL R47, R47, 1.4426950216293334961 ;  /* 0x3fb8aa3b2f2f7820 */ /* 0x000fe20000400000 */
[----:B------:R-:W-:Y:S01]  /*25f0*/  HMMA.16816.F32.BF16 R28, R8, R16, R28 ;  /* 0x00000010081c723c */ /* 0x000fe2000004181c */
[----:B----4-:R-:W-:-:S04]  /*2600*/  FADD R20, R157, R14 ;  /* 0x0000000e9d147221 */ /* 0x010fc80000000000 */
[----:B------:R-:W0:Y:S02]  /*2610*/  MUFU.EX2 R144, R144 ;  /* 0x0000009000907308 */ /* 0x000e240000000800 */
[----:B-1----:R-:W-:Y:S02]  /*2620*/  FADD R8, R54, R13 ;  /* 0x0000000d36087221 */ /* 0x002fe40000000000 */
[----:B------:R-:W1:Y:S01]  /*2630*/  LDSM.16.M88.4 R12, [R122+UR6+0x80] ;  /* 0x000080067a0c783b */ /* 0x000e620008000200 */
[----:B------:R-:W-:Y:S01]  /*2640*/  FMUL R59, R59, 1.4426950216293334961 ;  /* 0x3fb8aa3b3b3b7820 */ /* 0x000fe20000400000 */
[----:B------:R-:W-:Y:S01]  /*2650*/  F2FP.BF16.F32.PACK_AB R25, R55, R4 ;  /* 0x000000043719723e */ /* 0x000fe200000010ff */
[----:B------:R-:W-:Y:S01]  /*2660*/  FADD R4, R39, R8 ;  /* 0x0000000827047221 */ /* 0x000fe20000000000 */
[----:B------:R-:W3:Y:S01]  /*2670*/  MUFU.EX2 R47, R47 ;  /* 0x0000002f002f7308 */ /* 0x000ee20000000800 */
[----:B------:R-:W-:Y:S01]  /*2680*/  FMUL R62, R62, 1.4426950216293334961 ;  /* 0x3fb8aa3b3e3e7820 */ /* 0x000fe20000400000 */
[----:B------:R-:W-:Y:S01]  /*2690*/  FADD R21, R73, R20 ;  /* 0x0000001449157221 */ /* 0x000fe20000000000 */
[----:B------:R-:W4:Y:S01]  /*26a0*/  LDSM.16.M88.4 R8, [R122+UR6+0x880] ;  /* 0x000880067a08783b */ /* 0x000f220008000200 */
[----:B------:R-:W-:Y:S01]  /*26b0*/  FFMA R20, R7, UR5, -R57 ;  /* 0x0000000507147c23 */ /* 0x000fe20008000839 */
[----:B------:R-:W-:Y:S01]  /*26c0*/  F2FP.BF16.F32.PACK_AB R24, R145, R72 ;  /* 0x000000489118723e */ /* 0x000fe200000010ff */
[----:B--2---:R-:W-:Y:S01]  /*26d0*/  FADD R7, R5, R4 ;  /* 0x0000000405077221 */ /* 0x004fe20000000000 */
[----:B------:R-:W-:Y:S01]  /*26e0*/  F2FP.BF16.F32.PACK_AB R26, R157, R152 ;  /* 0x000000989d1a723e */ /* 0x000fe200000010ff */
[----:B------:R-:W2:Y:S01]  /*26f0*/  MUFU.EX2 R59, R59 ;  /* 0x0000003b003b7308 */ /* 0x000ea20000000800 */
[----:B------:R-:W-:Y:S01]  /*2700*/  F2FP.BF16.F32.PACK_AB R27, R39, R54 ;  /* 0x00000036271b723e */ /* 0x000fe200000010ff */
[----:B------:R-:W-:Y:S01]  /*2710*/  FMUL R63, R63, 1.4426950216293334961 ;  /* 0x3fb8aa3b3f3f7820 */ /* 0x000fe20000400000 */
[----:B0-----:R-:W-:Y:S01]  /*2720*/  FADD R21, R144, R21 ;  /* 0x0000001590157221 */ /* 0x001fe20000000000 */
[----:B------:R-:W-:Y:S01]  /*2730*/  FADD R7, R38, R7 ;  /* 0x0000000726077221 */ /* 0x000fe20000000000 */
[----:B------:R-:W-:-:S03]  /*2740*/  FMUL R66, R66, 1.4426950216293334961 ;  /* 0x3fb8aa3b42427820 */ /* 0x000fc60000400000 */
[----:B------:R-:W0:Y:S01]  /*2750*/  MUFU.EX2 R62, R62 ;  /* 0x0000003e003e7308 */ /* 0x000e220000000800 */
[----:B------:R-:W-:Y:S01]  /*2760*/  FFMA R17, R6, UR5, -R57 ;  /* 0x0000000506117c23 */ /* 0x000fe20008000839 */
[----:B------:R-:W-:Y:S01]  /*2770*/  HMMA.16816.F32.BF16 R32, R24, R22, R32 ;  /* 0x000000161820723c */ /* 0x000fe20000041820 */
[----:B------:R-:W-:Y:S01]  /*2780*/  FADD R6, R154, R21 ;  /* 0x000000159a067221 */ /* 0x000fe20000000000 */
[----:B------:R-:W-:Y:S01]  /*2790*/  FADD R16, R48, R7 ;  /* 0x0000000730107221 */ /* 0x000fe20000000000 */
[----:B------:R-:W-:-:S03]  /*27a0*/  FMUL R67, R67, 1.4426950216293334961 ;  /* 0x3fb8aa3b43437820 */ /* 0x000fc60000400000 */
[----:B------:R-:W5:Y:S01]  /*27b0*/  MUFU.EX2 R63, R63 ;  /* 0x0000003f003f7308 */ /* 0x000f620000000800 */
[----:B------:R-:W-:Y:S01]  /*27c0*/  FADD R7, R155, R6 ;  /* 0x000000069b077221 */ /* 0x000fe20000000000 */
[----:B---3--:R-:W-:Y:S01]  /*27d0*/  FADD R16, R47, R16 ;  /* 0x000000102f107221 */ /* 0x008fe20000000000 */
[----:B------:R-:W-:Y:S01]  /*27e0*/  FMUL R70, R70, 1.4426950216293334961 ;  /* 0x3fb8aa3b46467820 */ /* 0x000fe20000400000 */
[----:B------:R-:W-:Y:S04]  /*27f0*/  HMMA.16816.F32.BF16 R28, R24, R18, R28 ;  /* 0x00000012181c723c */ /* 0x000fe8000004181c */
[----:B------:R-:W3:Y:S01]  /*2800*/  MUFU.EX2 R66, R66 ;  /* 0x0000004200427308 */ /* 0x000ee20000000800 */
[----:B--2---:R-:W-:Y:S02]  /*2810*/  FADD R21, R59, R16 ;  /* 0x000000103b157221 */ /* 0x004fe40000000000 */
[----:B------:R-:W-:Y:S01]  /*2820*/  FADD R18, R148, R7 ;  /* 0x0000000794127221 */ /* 0x000fe20000000000 */
[----:B------:R-:W-:-:S04]  /*2830*/  FMUL R40, R40, 1.4426950216293334961 ;  /* 0x3fb8aa3b28287820 */ /* 0x000fc80000400000 */
[----:B------:R-:W2:Y:S01]  /*2840*/  MUFU.EX2 R67, R67 ;  /* 0x0000004300437308 */ /* 0x000ea20000000800 */
[----:B------:R-:W-:Y:S01]  /*2850*/  FADD R19, R149, R18 ;  /* 0x0000001295137221 */ /* 0x000fe20000000000 */
[----:B0-----:R-:W-:Y:S01]  /*2860*/  FADD R18, R62, R21 ;  /* 0x000000153e127221 */ /* 0x001fe20000000000 */
[----:B------:R-:W-:-:S05]  /*2870*/  FMUL R41, R41, 1.4426950216293334961 ;  /* 0x3fb8aa3b29297820 */ /* 0x000fca0000400000 */
[----:B------:R-:W0:Y:S01]  /*2880*/  MUFU.EX2 R37, R37 ;  /* 0x0000002500257308 */ /* 0x000e220000000800 */
[----:B------:R-:W-:Y:S01]  /*2890*/  FADD R24, R150, R19 ;  /* 0x0000001396187221 */ /* 0x000fe20000000000 */
[----:B------:R-:W-:Y:S01]  /*28a0*/  F2FP.BF16.F32.PACK_AB R4, R144, R73 ;  /* 0x000000499004723e */ /* 0x000fe200000010ff */
[----:B-----5:R-:W-:-:S05]  /*28b0*/  FADD R21, R63, R18 ;  /* 0x000000123f157221 */ /* 0x020fca0000000000 */
[----:B------:R-:W5:Y:S01]  /*28c0*/  MUFU.EX2 R70, R70 ;  /* 0x0000004600467308 */ /* 0x000f620000000800 */
[----:B------:R-:W-:Y:S01]  /*28d0*/  F2FP.BF16.F32.PACK_AB R6, R155, R154 ;  /* 0x0000009a9b06723e */ /* 0x000fe200000010ff */
[----:B------:R-:W-:Y:S01]  /*28e0*/  FMUL R42, R42, 1.4426950216293334961 ;  /* 0x3fb8aa3b2a2a7820 */ /* 0x000fe20000400000 */
[----:B------:R-:W-:Y:S02]  /*28f0*/  F2FP.BF16.F32.PACK_AB R5, R38, R5 ;  /* 0x000000052605723e */ /* 0x000fe400000010ff */
[----:B------:R-:W-:-:S03]  /*2900*/  F2FP.BF16.F32.PACK_AB R7, R47, R48 ;  /* 0x000000302f07723e */ /* 0x000fc600000010ff */
[----:B------:R-:W4:Y:S01]  /*2910*/  MUFU.EX2 R39, R40 ;  /* 0x0000002800277308 */ /* 0x000f220000000800 */
[----:B------:R-:W-:Y:S01]  /*2920*/  FADD R19, R153, R24 ;  /* 0x0000001899137221 */ /* 0x000fe20000000000 */
[----:B---3--:R-:W-:Y:S01]  /*2930*/  FADD R24, R66, R21 ;  /* 0x0000001542187221 */ /* 0x008fe20000000000 */
[----:B------:R-:W-:Y:S01]  /*2940*/  FMUL R43, R43, 1.4426950216293334961 ;  /* 0x3fb8aa3b2b2b7820 */ /* 0x000fe20000400000 */
[----:B-1----:R-:W-:Y:S04]  /*2950*/  HMMA.16816.F32.BF16 R32, R4, R12, R32 ;  /* 0x0000000c0420723c */ /* 0x002fe80000041820 */
[----:B------:R-:W1:Y:S01]  /*2960*/  MUFU.EX2 R22, R41 ;  /* 0x0000002900167308 */ /* 0x000e620000000800 */
[----:B------:R-:W-:Y:S01]  /*2970*/  FADD R26, R36, R19 ;  /* 0x00000013241a7221 */ /* 0x000fe20000000000 */
[----:B--2---:R-:W-:Y:S01]  /*2980*/  FADD R19, R67, R24 ;  /* 0x0000001843137221 */ /* 0x004fe20000000000 */
[----:B------:R-:W-:-:S05]  /*2990*/  FMUL R12, R17, 1.4426950216293334961 ;  /* 0x3fb8aa3b110c7820 */ /* 0x000fca0000400000 */
[----:B------:R-:W2:Y:S01]  /*29a0*/  MUFU.EX2 R42, R42 ;  /* 0x0000002a002a7308 */ /* 0x000ea20000000800 */
[----:B0-----:R-:W-:Y:S01]  /*29b0*/  FADD R13, R37, R26 ;  /* 0x0000001a250d7221 */ /* 0x001fe20000000000 */
[----:B-----5:R-:W-:Y:S01]  /*29c0*/  FADD R24, R70, R19 ;  /* 0x0000001346187221 */ /* 0x020fe20000000000 */
[----:B----4-:R-:W-:Y:S01]  /*29d0*/  HMMA.16816.F32.BF16 R28, R4, R8, R28 ;  /* 0x00000008041c723c */ /* 0x010fe2000004181c */
[----:B------:R-:W-:-:S04]  /*29e0*/  FMUL R20, R20, 1.4426950216293334961 ;  /* 0x3fb8aa3b14147820 */ /* 0x000fc80000400000 */
[----:B------:R-:W0:Y:S02]  /*29f0*/  MUFU.EX2 R43, R43 ;  /* 0x0000002b002b7308 */ /* 0x000e240000000800 */
[----:B------:R-:W-:Y:S01]  /*2a00*/  FADD R4, R44, R13 ;  /* 0x0000000d2c047221 */ /* 0x000fe20000000000 */
[----:B------:R-:W-:-:S05]  /*2a10*/  FADD R5, R39, R24 ;  /* 0x0000001827057221 */ /* 0x000fca0000000000 */
[----:B------:R-:W3:Y:S01]  /*2a20*/  MUFU.EX2 R12, R12 ;  /* 0x0000000c000c7308 */ /* 0x000ee20000000800 */
[----:B------:R-:W-:Y:S01]  /*2a30*/  FADD R13, R45, R4 ;  /* 0x000000042d0d7221 */ /* 0x000fe20000000000 */
[----:B-1----:R-:W-:Y:S01]  /*2a40*/  FADD R21, R22, R5 ;  /* 0x0000000516157221 */ /* 0x002fe20000000000 */
[----:B------:R-:W-:Y:S01]  /*2a50*/  F2FP.BF16.F32.PACK_AB R16, R149, R148 ;  /* 0x000000949510723e */ /* 0x000fe200000010ff */
[----:B------:R-:W-:Y:S04]  /*2a60*/  LDSM.16.M88.4 R4, [R120+UR6+0x880] ;  /* 0x000880067804783b */ /* 0x000fe80008000200 */
[----:B------:R-:W1:Y:S01]  /*2a70*/  MUFU.EX2 R9, R20 ;  /* 0x0000001400097308 */ /* 0x000e620000000800 */
[----:B------:R-:W-:Y:S01]  /*2a80*/  F2FP.BF16.F32.PACK_AB R18, R153, R150 ;  /* 0x000000969912723e */ /* 0x000fe200000010ff */
[----:B------:R-:W-:Y:S01]  /*2a90*/  FADD R8, R52, R13 ;  /* 0x0000000d34087221 */ /* 0x000fe20000000000 */
[----:B------:R-:W-:Y:S01]  /*2aa0*/  F2FP.BF16.F32.PACK_AB R17, R62, R59 ;  /* 0x0000003b3e11723e */ /* 0x000fe200000010ff */
[----:B--2---:R-:W-:Y:S01]  /*2ab0*/  FADD R38, R42, R21 ;  /* 0x000000152a267221 */ /* 0x004fe20000000000 */
[----:B------:R-:W-:Y:S01]  /*2ac0*/  F2FP.BF16.F32.PACK_AB R19, R66, R63 ;  /* 0x0000003f4213723e */ /* 0x000fe200000010ff */
[----:B------:R-:W-:Y:S01]  /*2ad0*/  FADD R13, R53, R8 ;  /* 0x00000008350d7221 */ /* 0x000fe20000000000 */
[----:B------:R-:W-:Y:S01]  /*2ae0*/  LDSM.16.M88.4 R24, [R120+UR6+0x80] ;  /* 0x000080067818783b */ /* 0x000fe20008000200 */
[----:B0-----:R-:W-:-:S02]  /*2af0*/  FADD R21, R43, R38 ;  /* 0x000000262b157221 */ /* 0x001fc40000000000 */
[----:B------:R-:W-:Y:S02]  /*2b00*/  FADD R8, R56, R13 ;  /* 0x0000000d38087221 */ /* 0x000fe40000000000 */
[----:B------:R-:W-:Y:S02]  /*2b10*/  HMMA.16816.F32.BF16 R32, R16, R14, R32 ;  /* 0x0000000e1020723c */ /* 0x000fe40000041820 */
[----:B------:R-:W-:-:S05]  /*2b20*/  FADD R8, R61, R8 ;  /* 0x000000083d087221 */ /* 0x000fca0000000000 */
[----:B---3--:R-:W-:-:S04]  /*2b30*/  FADD R14, R12, R21 ;  /* 0x000000150c0e7221 */ /* 0x008fc80000000000 */
[----:B-1----:R-:W-:Y:S01]  /*2b40*/  FADD R14, R9, R14 ;  /* 0x0000000e090e7221 */ /* 0x002fe20000000000 */
[----:B------:R-:W-:Y:S01]  /*2b50*/  HMMA.16816.F32.BF16 R28, R16, R10, R28 ;  /* 0x0000000a101c723c */ /* 0x000fe2000004181c */
[----:B------:R-:W0:Y:S04]  /*2b60*/  SHFL.BFLY PT, R11, R8, 0x2, 0x1f ;  /* 0x0c401f00080b7f89 */ /* 0x000e2800000e0000 */
[----:B------:R-:W1:Y:S01]  /*2b70*/  SHFL.BFLY PT, R13, R14, 0x2, 0x1f ;  /* 0x0c401f000e0d7f89 */ /* 0x000e6200000e0000 */
[----:B------:R-:W-:Y:S02]  /*2b80*/  F2FP.BF16.F32.PACK_AB R36, R37, R36 ;  /* 0x000000242524723e */ /* 0x000fe400000010ff */
[----:B------:R-:W-:Y:S02]  /*2b90*/  F2FP.BF16.F32.PACK_AB R38, R45, R44 ;  /* 0x0000002c2d26723e */ /* 0x000fe400000010ff */
[----:B------:R-:W-:-:S02]  /*2ba0*/  F2FP.BF16.F32.PACK_AB R37, R70, R67 ;  /* 0x000000434625723e */ /* 0x000fc400000010ff */
[----:B------:R-:W-:Y:S01]  /*2bb0*/  F2FP.BF16.F32.PACK_AB R39, R22, R39 ;  /* 0x000000271627723e */ /* 0x000fe200000010ff */
[----:B------:R-:W-:Y:S01]  /*2bc0*/  UIADD3 UR4, UR4, 0x80, URZ ;  /* 0x0000008004047890 */ /* 0x000fe2000fffe03f */
[----:B0-----:R-:W-:Y:S01]  /*2bd0*/  FADD R11, R8, R11 ;  /* 0x0000000b080b7221 */ /* 0x001fe20000000000 */
[----:B-1----:R-:W-:-:S09]  /*2be0*/  FADD R13, R14, R13 ;  /* 0x0000000d0e0d7221 */ /* 0x002fd20000000000 */
[C---:B------:R-:W-:Y:S01]  /*2bf0*/  HMMA.16816.F32.BF16 R28, R36.reuse, R4, R28 ;  /* 0x00000004241c723c */ /* 0x040fe2000004181c */
[----:B------:R-:W0:Y:S04]  /*2c00*/  SHFL.BFLY PT, R4, R11, 0x1, 0x1f ;  /* 0x0c201f000b047f89 */ /* 0x000e2800000e0000 */
[----:B------:R-:W1:Y:S01]  /*2c10*/  SHFL.BFLY PT, R8, R13, 0x1, 0x1f ;  /* 0x0c201f000d087f89 */ /* 0x000e6200000e0000 */
[----:B------:R-:W-:Y:S01]  /*2c20*/  HMMA.16816.F32.BF16 R32, R36, R24, R32 ;  /* 0x000000182420723c */ /* 0x000fe20000041820 */
[----:B------:R-:W-:Y:S02]  /*2c30*/  ISETP.LE.AND P0, PT, R113, UR4, PT ;  /* 0x0000000471007c0c */ /* 0x000fe4000bf03270 */
[----:B------:R-:W-:Y:S02]  /*2c40*/  F2FP.BF16.F32.PACK_AB R16, R53, R52 ;  /* 0x000000343510723e */ /* 0x000fe400000010ff */
[----:B------:R-:W-:-:S02]  /*2c50*/  F2FP.BF16.F32.PACK_AB R18, R61, R56 ;  /* 0x000000383d12723e */ /* 0x000fc400000010ff */
[----:B------:R-:W-:Y:S02]  /*2c60*/  F2FP.BF16.F32.PACK_AB R17, R43, R42 ;  /* 0x0000002a2b11723e */ /* 0x000fe400000010ff */
[----:B------:R-:W-:Y:S02]  /*2c70*/  F2FP.BF16.F32.PACK_AB R19, R9, R12 ;  /* 0x0000000c0913723e */ /* 0x000fe400000010ff */
[----:B------:R-:W-:Y:S02]  /*2c80*/  LEA R119, R77, R119, 0x7 ;  /* 0x000000774d777211 */ /* 0x000fe400078e38ff */
[----:B------:R-:W-:Y:S02]  /*2c90*/  LEA R121, R3, R121, 0x7 ;  /* 0x0000007903797211 */ /* 0x000fe400078e38ff */
[----:B------:R-:W-:Y:S01]  /*2ca0*/  MOV R133, R128 ;  /* 0x0000008000857202 */ /* 0x000fe20000000f00 */
[----:B0-----:R-:W-:Y:S01]  /*2cb0*/  FADD R4, R11, R4 ;  /* 0x000000040b047221 */ /* 0x001fe20000000000 */
[----:B-1----:R-:W-:-:S07]  /*2cc0*/  FADD R5, R13, R8 ;  /* 0x000000080d057221 */ /* 0x002fce0000000000 */
[----:B------:R-:W-:Y:S01]  /*2cd0*/  HMMA.16816.F32.BF16 R24, R16, R26, R32 ;  /* 0x0000001a1018723c */ /* 0x000fe20000041820 */
[----:B------:R-:W-:Y:S01]  /*2ce0*/  FFMA R76, R65, R76, R4 ;  /* 0x0000004c414c7223 */ /* 0x000fe20000000004 */
[----:B------:R-:W-:Y:S01]  /*2cf0*/  MOV R132, R57 ;  /* 0x0000003900847202 */ /* 0x000fe20000000f00 */
[----:B------:R-:W-:-:S03]  /*2d00*/  FFMA R127, R46, R127, R5 ;  /* 0x0000007f2e7f7223 */ /* 0x000fc60000000005 */
[----:B------:R-:W-:Y:S01]  /*2d10*/  HMMA.16816.F32.BF16 R16, R16, R6, R28 ;  /* 0x000000061010723c */ /* 0x000fe2000004181c */
[----:B------:R-:W-:-:S08]  /*2d20*/  NOP ;  /* 0x0000000000007918 */ /* 0x000fd00000000000 */
[----:B------:R-:W-:-:S15]  /*2d30*/  @!P0 BRA `(.L_x_1) ;  /* 0xffffffdc00548947 */ /* 0x000fde000383ffff */
.L_x_0:
[C---:B------:R-:W-:Y:S01]  /*2d40*/  FSETP.GT.AND P3, PT, |R76|.reuse, 8.50705917302346158658e+37, PT ;  /* 0x7e8000004c00780b */ /* 0x040fe20003f64200 */
[C---:B0-----:R-:W-:Y:S01]  /*2d50*/  FMUL R2, R76.reuse, 8388608 ;  /* 0x4b0000004c027820 */ /* 0x041fe20000400000 */
[----:B------:R-:W-:Y:S01]  /*2d60*/  FSETP.GEU.AND P2, PT, |R76|, 1.175494350822287508e-38, PT ;  /* 0x008000004c00780b */ /* 0x000fe20003f4e200 */
[----:B------:R-:W-:Y:S01]  /*2d70*/  BAR.SYNC.DEFER_BLOCKING 0x0 ;  /* 0x0000000000007b1d */ /* 0x000fe20000010000 */
[----:B------:R-:W-:Y:S02]  /*2d80*/  LOP3.LUT R5, R116, 0x60, RZ, 0xc0, !PT ;  /* 0x0000006074057812 */ /* 0x000fe400078ec0ff */
[----:B------:R-:W-:Y:S02]  /*2d90*/  FSETP.GEU.AND P4, PT, R76, 1.175494350822287508e-38, PT ;  /* 0x008000004c00780b */ /* 0x000fe40003f8e000 */
[--C-:B------:R-:W-:Y:S01]  /*2da0*/  SHF.R.S32.HI R3, RZ, 0x5, R0.reuse ;  /* 0x00000005ff037819 */ /* 0x100fe20000011400 */
[----:B------:R-:W-:Y:S01]  /*2db0*/  ULDC.64 UR4, c[0x0][0x270] ;  /* 0x00009c0000047ab9 */ /* 0x000fe20000000a00 */
[----:B------:R-:W-:Y:S01]  /*2dc0*/  MOV R10, R17 ;  /* 0x00000011000a7202 */ /* 0x000fe20000000f00 */
[----:B------:R-:W-:Y:S01]  /*2dd0*/  UIMAD UR4, UR7, UR4, URZ ;  /* 0x00000004070472a4 */ /* 0x000fe2000f8e023f */
[----:B------:R-:W-:Y:S01]  /*2de0*/  LOP3.LUT R116, R116, 0x300, RZ, 0xc0, !PT ;  /* 0x0000030074747812 */ /* 0x000fe200078ec0ff */
[----:B------:R-:W-:Y:S01]  /*2df0*/  @P3 FMUL R25, R25, 0.25 ;  /* 0x3e80000019193820 */ /* 0x000fe20000400000 */
[----:B------:R-:W-:Y:S01]  /*2e00*/  SHF.L.U32 R17, R0, 0x2, RZ ;  /* 0x0000000200117819 */ /* 0x000fe200000006ff */
[----:B------:R-:W-:Y:S01]  /*2e10*/  @P3 FMUL R10, R10, 0.25 ;  /* 0x3e8000000a0a3820 */ /* 0x000fe20000400000 */
[----:B------:R-:W-:Y:S01]  /*2e20*/  FSETP.GT.AND P1, PT, |R127|, 8.50705917302346158658e+37, PT ;  /* 0x7e8000007f00780b */ /* 0x000fe20003f24200 */
[----:B------:R-:W-:Y:S01]  /*2e30*/  @P3 FMUL R24, R24, 0.25 ;  /* 0x3e80000018183820 */ /* 0x000fe20000400000 */
[--C-:B------:R-:W-:Y:S01]  /*2e40*/  LOP3.LUT R4, R5, 0x1c, R0.reuse, 0xf8, !PT ;  /* 0x0000001c05047812 */ /* 0x100fe200078ef800 */
[----:B------:R-:W-:Y:S01]  /*2e50*/  @!P2 FMUL R10, R10, 16777216 ;  /* 0x4b8000000a0aa820 */ /* 0x000fe20000400000 */
[----:B------:R-:W-:Y:S01]  /*2e60*/  FSEL R21, R2, R76, !P4 ;  /* 0x0000004c02157208 */ /* 0x000fe20006000000 */
[----:B------:R-:W-:Y:S01]  /*2e70*/  @P3 FMUL R76, R76, 0.25 ;  /* 0x3e8000004c4c3820 */ /* 0x000fe20000400000 */
[----:B------:R-:W-:Y:S01]  /*2e80*/  LOP3.LUT P0, RZ, R0, 0xe0, RZ, 0xc0, !PT ;  /* 0x000000e000ff7812 */ /* 0x000fe2000780c0ff */
[----:B------:R-:W-:Y:S01]  /*2e90*/  @!P2 FMUL R25, R25, 16777216 ;  /* 0x4b8000001919a820 */ /* 0x000fe20000400000 */
[----:B------:R-:W-:Y:S01]  /*2ea0*/  SGXT R3, R3, 0x1 ;  /* 0x000000010303781a */ /* 0x000fe20000000200 */
[----:B------:R-:W-:Y:S01]  /*2eb0*/  @!P2 FMUL R76, R76, 16777216 ;  /* 0x4b8000004c4ca820 */ /* 0x000fe20000400000 */
[----:B------:R-:W-:Y:S01]  /*2ec0*/  SHF.R.U32.HI R0, RZ, 0x1, R0 ;  /* 0x00000001ff007819 */ /* 0x000fe20000011600 */
[----:B------:R-:W-:Y:S01]  /*2ed0*/  @!P2 FMUL R24, R24, 16777216 ;  /* 0x4b8000001818a820 */ /* 0x000fe20000400000 */
[----:B------:R-:W-:Y:S01]  /*2ee0*/  LOP3.LUT R5, R116, 0xfc, R17, 0xf8, !PT ;  /* 0x000000fc74057812 */ /* 0x000fe200078ef811 */
[----:B------:R-:W-:Y:S01]  /*2ef0*/  @P1 FMUL R19, R19, 0.25 ;  /* 0x3e80000013131820 */ /* 0x000fe20000400000 */
[----:B------:R-:W-:Y:S01]  /*2f00*/  FSETP.GEU.AND P5, PT, |R127|, 1.175494350822287508e-38, PT ;  /* 0x008000007f00780b */ /* 0x000fe20003fae200 */
[----:B------:R-:W-:Y:S01]  /*2f10*/  @P1 FMUL R27, R27, 0.25 ;  /* 0x3e8000001b1b1820 */ /* 0x000fe20000400000 */
[----:B------:R-:W-:Y:S01]  /*2f20*/  MOV R8, R16 ;  /* 0x0000001000087202 */ /* 0x000fe20000000f00 */
[----:B------:R-:W-:Y:S01]  /*2f30*/  @P1 FMUL R26, R26, 0.25 ;  /* 0x3e8000001a1a1820 */ /* 0x000fe20000400000 */
[----:B------:R-:W-:Y:S01]  /*2f40*/  SHF.R.U32.HI R112, RZ, 0x1, R112 ;  /* 0x00000001ff707819 */ /* 0x000fe20000011670 */
[----:B------:R-:W-:Y:S01]  /*2f50*/  USHF.L.U32 UR8, UR4, 0x1, URZ ;  /* 0x0000000104087899 */ /* 0x000fe2000800063f */
[----:B------:R-:W-:Y:S01]  /*2f60*/  LOP3.LUT R16, R4, 0x240, R3, 0x78, !PT ;  /* 0x0000024004107812 */ /* 0x000fe200078e7803 */
[----:B------:R-:W-:Y:S01]  /*2f70*/  FMUL R4, R127, 8388608 ;  /* 0x4b0000007f047820 */ /* 0x000fe20000400000 */
[----:B------:R-:W-:Y:S01]  /*2f80*/  IADD3 R2, R21, -0x3f3504f3, RZ ;  /* 0xc0cafb0d15027810 */ /* 0x000fe20007ffe0ff */
[----:B------:R-:W-:Y:S01]  /*2f90*/  @P3 FMUL R8, R8, 0.25 ;  /* 0x3e80000008083820 */ /* 0x000fe20000400000 */
[----:B------:R-:W-:-:S02]  /*2fa0*/  LOP3.LUT R6, R0, 0x4, RZ, 0xc0, !PT ;  /* 0x0000000400067812 */ /* 0x000fc400078ec0ff */
[----:B------:R-:W-:Y:S01]  /*2fb0*/  FSEL R0, RZ, -23, P4 ;  /* 0xc1b80000ff007808 */ /* 0x000fe20002000000 */
[----:B------:R-:W-:Y:S01]  /*2fc0*/  @!P2 FMUL R8, R8, 16777216 ;  /* 0x4b8000000808a820 */ /* 0x000fe20000400000 */
[----:B------:R-:W-:Y:S01]  /*2fd0*/  FSETP.GEU.AND P4, PT, R127, 1.175494350822287508e-38, PT ;  /* 0x008000007f00780b */ /* 0x000fe20003f8e000 */
[----:B------:R-:W-:Y:S01]  /*2fe0*/  @!P5 FMUL R19, R19, 16777216 ;  /* 0x4b8000001313d820 */ /* 0x000fe20000400000 */
[----:B------:R-:W-:Y:S01]  /*2ff0*/  LOP3.LUT R112, R5, R112, RZ, 0x3c, !PT ;  /* 0x0000007005707212 */ /* 0x000fe200078e3cff */
[----:B------:R-:W-:Y:S01]  /*3000*/  @!P5 FMUL R27, R27, 16777216 ;  /* 0x4b8000001b1bd820 */ /* 0x000fe20000400000 */
[----:B------:R-:W-:Y:S01]  /*3010*/  LOP3.LUT R2, R2, 0xff800000, RZ, 0xc0, !PT ;  /* 0xff80000002027812 */ /* 0x000fe200078ec0ff */
[----:B------:R-:W0:Y:S01]  /*3020*/  MUFU.RCP R5, R76 ;  /* 0x0000004c00057308 */ /* 0x000e220000001000 */
[----:B------:R-:W-:Y:S01]  /*3030*/  FSEL R23, R4, R127, !P4 ;  /* 0x0000007f04177208 */ /* 0x000fe20006000000 */
[----:B------:R-:W-:Y:S01]  /*3040*/  @P1 FMUL R127, R127, 0.25 ;  /* 0x3e8000007f7f1820 */ /* 0x000fe20000400000 */
[----:B------:R-:W-:Y:S01]  /*3050*/  I2FP.F32.S32 R3, R2 ;  /* 0x0000000200037245 */ /* 0x000fe20000201400 */
[----:B------:R-:W-:Y:S01]  /*3060*/  @!P5 FMUL R26, R26, 16777216 ;  /* 0x4b8000001a1ad820 */ /* 0x000fe20000400000 */
[----:B------:R-:W-:Y:S01]  /*3070*/  MOV R12, R18 ;  /* 0x00000012000c7202 */ /* 0x000fe20000000f00 */
[----:B------:R-:W-:Y:S01]  /*3080*/  @!P5 FMUL R127, R127, 16777216 ;  /* 0x4b8000007f7fd820 */ /* 0x000fe20000400000 */
[----:B------:R-:W-:Y:S01]  /*3090*/  LOP3.LUT R115, R115, 0x38, RZ, 0xc0, !PT ;  /* 0x0000003873737812 */ /* 0x000fe200078ec0ff */
[----:B------:R-:W-:Y:S01]  /*30a0*/  FFMA.FTZ R0, R3, 1.1920928955078125e-07, R0 ;  /* 0x3400000003007823 */ /* 0x000fe20000010000 */
[----:B------:R-:W-:Y:S01]  /*30b0*/  IADD3 R3, R23, -0x3f3504f3, RZ ;  /* 0xc0cafb0d17037810 */ /* 0x000fe20007ffe0ff */
[----:B------:R-:W1:Y:S01]  /*30c0*/  MUFU.RCP R7, R127 ;  /* 0x0000007f00077308 */ /* 0x000e620000001000 */
[----:B------:R-:W-:Y:S01]  /*30d0*/  IADD3 R2, R21, -R2, RZ ;  /* 0x8000000215027210 */ /* 0x000fe20007ffe0ff */
[----:B------:R-:W-:Y:S01]  /*30e0*/  @P1 FMUL R12, R12, 0.25 ;  /* 0x3e8000000c0c1820 */ /* 0x000fe20000400000 */
[----:B------:R-:W-:-:S02]  /*30f0*/  LOP3.LUT R4, R3, 0xff800000, RZ, 0xc0, !PT ;  /* 0xff80000003047812 */ /* 0x000fc400078ec0ff */
[----:B------:R-:W-:Y:S01]  /*3100*/  IADD3 R18, R6, UR6, R115 ;  /* 0x0000000606127c10 */ /* 0x000fe2000fffe073 */
[----:B------:R-:W-:Y:S01]  /*3110*/  FADD R2, R2, -1 ;  /* 0xbf80000002027421 */ /* 0x000fe20000000000 */
[C---:B0-----:R-:W-:Y:S01]  /*3120*/  FMUL R10, R5.reuse, R10 ;  /* 0x0000000a050a7220 */ /* 0x041fe20000400000 */
[C---:B------:R-:W-:Y:S01]  /*3130*/  FMUL R11, R5.reuse, R8 ;  /* 0x00000008050b7220 */ /* 0x040fe20000400000 */
[C---:B------:R-:W-:Y:S01]  /*3140*/  FMUL R15, R5.reuse, R25 ;  /* 0x00000019050f7220 */ /* 0x040fe20000400000 */
[----:B------:R-:W-:Y:S01]  /*3150*/  FMUL R14, R5, R24 ;  /* 0x00000018050e7220 */ /* 0x000fe20000400000 */
[----:B------:R-:W-:Y:S01]  /*3160*/  IADD3 R5, R23, -R4, RZ ;  /* 0x8000000417057210 */ /* 0x000fe20007ffe0ff */
[----:B------:R-:W-:Y:S01]  /*3170*/  @!P5 FMUL R12, R12, 16777216 ;  /* 0x4b8000000c0cd820 */ /* 0x000fe20000400000 */
[----:B------:R-:W-:Y:S02]  /*3180*/  MOV R9, 0x3dc6b27f ;  /* 0x3dc6b27f00097802 */ /* 0x000fe40000000f00 */
[----:B------:R-:W-:Y:S01]  /*3190*/  F2FP.BF16.F32.PACK_AB R11, R11, R14 ;  /* 0x0000000e0b0b723e */ /* 0x000fe200000010ff */
[----:B------:R-:W-:Y:S01]  /*31a0*/  FADD R6, R5, -1 ;  /* 0xbf80000005067421 */ /* 0x000fe20000000000 */
[C---:B-1----:R-:W-:Y:S01]  /*31b0*/  FMUL R8, R7.reuse, R19 ;  /* 0x0000001307087220 */ /* 0x042fe20000400000 */
[----:B------:R-:W-:Y:S01]  /*31c0*/  FFMA.FTZ R3, R2, R9, -0.16845393180847167969 ;  /* 0xbe2c7f3002037423 */ /* 0x000fe20000010009 */
[C---:B------:R-:W-:Y:S01]  /*31d0*/  FMUL R13, R7.reuse, R27 ;  /* 0x0000001b070d7220 */ /* 0x040fe20000400000 */
[----:B------:R-:W-:Y:S01]  /*31e0*/  FFMA.FTZ R5, R6, R9, -0.16845393180847167969 ;  /* 0xbe2c7f3006057423 */ /* 0x000fe20000010009 */
[C---:B------:R-:W-:Y:S01]  /*31f0*/  FMUL R9, R7.reuse, R12 ;  /* 0x0000000c07097220 */ /* 0x040fe20000400000 */
[----:B------:R-:W-:Y:S01]  /*3200*/  FMUL R12, R7, R26 ;  /* 0x0000001a070c7220 */ /* 0x000fe20000400000 */
[----:B------:R-:W-:Y:S01]  /*3210*/  F2FP.BF16.F32.PACK_AB R10, R10, R15 ;  /* 0x0000000f0a0a723e */ /* 0x000fe200000010ff */
[----:B------:R-:W-:Y:S01]  /*3220*/  FFMA.FTZ R3, R2, R3, 0.1716887056827545166 ;  /* 0x3e2fcf2a02037423 */ /* 0x000fe20000010003 */
[----:B------:R-:W-:Y:S01]  /*3230*/  F2FP.BF16.F32.PACK_AB R8, R8, R13 ;  /* 0x0000000d0808723e */ /* 0x000fe200000010ff */
[----:B------:R-:W-:Y:S01]  /*3240*/  STS [R16+UR6], R11 ;  /* 0x0000000b10007988 */ /* 0x000fe20008000806 */
[----:B------:R-:W-:Y:S01]  /*3250*/  F2FP.BF16.F32.PACK_AB R9, R9, R12 ;  /* 0x0000000c0909723e */ /* 0x000fe200000010ff */
[----:B------:R-:W-:Y:S01]  /*3260*/  FFMA.FTZ R3, R2, R3, -0.17900948226451873779 ;  /* 0xbe374e4302037423 */ /* 0x000fe20000010003 */
[----:B------:R-:W-:Y:S01]  /*3270*/  LOP3.LUT R7, R16, 0x20, RZ, 0x3c, !PT ;  /* 0x0000002010077812 */ /* 0x000fe200078e3cff */
[----:B------:R0:W-:Y:S01]  /*3280*/  STS [R16+UR6+0x80], R10 ;  /* 0x0000800a10007988 */ /* 0x0001e20008000806 */
[----:B------:R-:W-:Y:S01]  /*3290*/  FFMA.FTZ R5, R6, R5, 0.1716887056827545166 ;  /* 0x3e2fcf2a06057423 */ /* 0x000fe20000010005 */
[----:B------:R-:W-:Y:S01]  /*32a0*/  FFMA.FTZ R3, R2, R3, 0.20512372255325317383 ;  /* 0x3e520bf402037423 */ /* 0x000fe20000010003 */
[----:B------:R-:W1:Y:S01]  /*32b0*/  LDC R14, c[0x0][0x278] ;  /* 0x00009e00ff0e7b82 */ /* 0x000e620000000800 */
[----:B------:R-:W-:Y:S01]  /*32c0*/  STS [R7+UR6+0x100], R9 ;  /* 0x0001000907007988 */ /* 0x000fe20008000806 */
[----:B------:R-:W-:Y:S01]  /*32d0*/  FFMA.FTZ R5, R6, R5, -0.17900948226451873779 ;  /* 0xbe374e4306057423 */ /* 0x000fe20000010005 */
[----:B------:R-:W-:Y:S01]  /*32e0*/  FFMA.FTZ R3, R2, R3, -0.24046532809734344482 ;  /* 0xbe763c8b02037423 */ /* 0x000fe20000010003 */
[----:B------:R-:W-:Y:S01]  /*32f0*/  ISETP.GE.U32.AND P3, PT, R21, 0x7f800000, PT ;  /* 0x7f8000001500780c */ /* 0x000fe20003f66070 */
[----:B------:R2:W-:Y:S01]  /*3300*/  STS [R7+UR6+0x180], R8 ;  /* 0x0001800807007988 */ /* 0x0005e20008000806 */
[----:B------:R-:W-:Y:S01]  /*3310*/  FFMA.FTZ R5, R6, R5, 0.20512372255325317383 ;  /* 0x3e520bf406057423 */ /* 0x000fe20000010005 */
[----:B------:R-:W-:Y:S01]  /*3320*/  FFMA.FTZ R3, R2, R3, 0.28857114911079406738 ;  /* 0x3e93bf9902037423 */ /* 0x000fe20000010003 */
[----:B------:R-:W3:Y:S08]  /*3330*/  LDC.64 R12, c[0x0][0x228] ;  /* 0x00008a00ff0c7b82 */ /* 0x000ef00000000a00 */
[----:B------:R-:W-:Y:S01]  /*3340*/  BAR.SYNC.DEFER_BLOCKING 0x0 ;  /* 0x0000000000007b1d */ /* 0x000fe20000010000 */
[----:B------:R-:W-:Y:S01]  /*3350*/  FFMA.FTZ R5, R6, R5, -0.24046532809734344482 ;  /* 0xbe763c8b06057423 */ /* 0x000fe20000010005 */
[----:B------:R-:W-:Y:S01]  /*3360*/  FFMA.FTZ R3, R2, R3, -0.36067417263984680176 ;  /* 0xbeb8aa4902037423 */ /* 0x000fe20000010003 */
[----:B------:R-:W-:-:S02]  /*3370*/  ISETP.GE.U32.AND P1, PT, R23, 0x7f800000, PT ;  /* 0x7f8000001700780c */ /* 0x000fc40003f26070 */
[----:B------:R-:W-:Y:S01]  /*3380*/  FFMA.FTZ R5, R6, R5, 0.28857114911079406738 ;  /* 0x3e93bf9906057423 */ /* 0x000fe20000010005 */
[----:B------:R-:W-:Y:S01]  /*3390*/  FFMA.FTZ R3, R2, R3, 0.48089820146560668945 ;  /* 0x3ef6384a02037423 */ /* 0x000fe20000010003 */
[----:B------:R-:W-:Y:S02]  /*33a0*/  FSETP.NEU.AND P2, PT, R21, RZ, PT ;  /* 0x000000ff1500720b */ /* 0x000fe40003f4d000 */
[----:B------:R-:W-:Y:S01]  /*33b0*/  FFMA.FTZ R5, R6, R5, -0.36067417263984680176 ;  /* 0xbeb8aa4906057423 */ /* 0x000fe20000010005 */
[----:B------:R-:W-:Y:S01]  /*33c0*/  FFMA.FTZ R3, R2, R3, -0.72134751081466674805 ;  /* 0xbf38aa3b02037423 */ /* 0x000fe20000010003 */
[----:B------:R-:W-:Y:S02]  /*33d0*/  LOP3.LUT R114, R114, 0x78, RZ, 0xc0, !PT ;  /* 0x0000007872727812 */ /* 0x000fe400078ec0ff */
[----:B------:R-:W-:Y:S01]  /*33e0*/  FFMA.FTZ R5, R6, R5, 0.48089820146560668945 ;  /* 0x3ef6384a06057423 */ /* 0x000fe20000010005 */
[----:B------:R-:W-:Y:S01]  /*33f0*/  FMUL R3, R2, R3 ;  /* 0x0000000302037220 */ /* 0x000fe20000400000 */
[----:B-1----:R-:W-:Y:S01]  /*3400*/  IMAD R111, R111, R14, RZ ;  /* 0x0000000e6f6f7224 */ /* 0x002fe200078e02ff */
[----:B0-----:R-:W-:Y:S01]  /*3410*/  @P1 MOV R10, 0x7f800000 ;  /* 0x7f800000000a1802 */ /* 0x001fe20000000f00 */
[----:B------:R-:W-:Y:S01]  /*3420*/  FFMA.FTZ R5, R6, R5, -0.72134751081466674805 ;  /* 0xbf38aa3b06057423 */ /* 0x000fe20000010005 */
[----:B------:R-:W-:Y:S01]  /*3430*/  FMUL R3, R2, R3 ;  /* 0x0000000302037220 */ /* 0x000fe20000400000 */
[----:B------:R-:W-:-:S02]  /*3440*/  LOP3.LUT R17, R17, 0x40, RZ, 0xc0, !PT ;  /* 0x0000004011117812 */ /* 0x000fc400078ec0ff */
[----:B--2---:R-:W-:Y:S01]  /*3450*/  FMUL R7, R6, R5 ;  /* 0x0000000506077220 */ /* 0x004fe20000400000 */
[----:B------:R-:W-:Y:S01]  /*3460*/  FFMA.FTZ R3, R2, 1.4426950216293334961, R3 ;  /* 0x3fb8aa3b02037823 */ /* 0x000fe20000010003 */
[----:B------:R-:W-:Y:S01]  /*3470*/  FSEL R2, RZ, -23, P4 ;  /* 0xc1b80000ff027808 */ /* 0x000fe20002000000 */
[----:B------:R-:W0:Y:S01]  /*3480*/  LDS R11, [R112+UR6] ;  /* 0x00000006700b7984 */ /* 0x000e220008000800 */
[----:B------:R-:W-:Y:S01]  /*3490*/  I2FP.F32.S32 R5, R4 ;  /* 0x0000000400057245 */ /* 0x000fe20000201400 */
[----:B------:R-:W-:Y:S01]  /*34a0*/  FMUL R7, R6, R7 ;  /* 0x0000000706077220 */ /* 0x000fe20000400000 */
[----:B------:R-:W-:Y:S02]  /*34b0*/  IMAD R4, R110, UR5, RZ ;  /* 0x000000056e047c24 */ /* 0x000fe4000f8e02ff */
[----:B------:R-:W-:Y:S01]  /*34c0*/  FADD R0, R0, R3 ;  /* 0x0000000300007221 */ /* 0x000fe20000000000 */
[----:B------:R-:W-:Y:S01]  /*34d0*/  UIMAD.WIDE UR4, UR4, 0x2, URZ ;  /* 0x00000002040478a5 */ /* 0x000fe2000f8e023f */
[----:B------:R-:W-:Y:S01]  /*34e0*/  FFMA.FTZ R2, R5, 1.1920928955078125e-07, R2 ;  /* 0x3400000005027823 */ /* 0x000fe20000010002 */
[----:B------:R-:W-:Y:S01]  /*34f0*/  FFMA.FTZ R7, R6, 1.4426950216293334961, R7 ;  /* 0x3fb8aa3b06077823 */ /* 0x000fe20000010007 */
[C---:B------:R-:W-:Y:S01]  /*3500*/  SHF.L.U32 R3, R4.reuse, 0x1, RZ ;  /* 0x0000000104037819 */ /* 0x040fe200000006ff */
[----:B------:R-:W-:Y:S01]  /*3510*/  IMAD.HI R4, R4, 0x2, RZ ;  /* 0x0000000204047827 */ /* 0x000fe200078e02ff */
[----:B------:R-:W-:-:S03]  /*3520*/  LEA R5, R14, R111, 0x3 ;  /* 0x0000006f0e057211 */ /* 0x000fc600078e18ff */
[----:B------:R-:W-:Y:S01]  /*3530*/  FADD R7, R2, R7 ;  /* 0x0000000702077221 */ /* 0x000fe20000000000 */
[----:B------:R-:W-:Y:S01]  /*3540*/  @P3 MOV R2, 0x7f800000 ;  /* 0x7f80000000023802 */ /* 0x000fe20000000f00 */
[----:B------:R-:W-:Y:S01]  /*3550*/  @P1 FFMA.FTZ R7, R23, R10, +INF ;  /* 0x7f80000017071423 */ /* 0x000fe2000001000a */
[----:B---3--:R-:W-:Y:S01]  /*3560*/  IADD3 R6, P4, P5, R3, UR8, R12 ;  /* 0x0000000803067c10 */ /* 0x008fe2000fd9e00c */
[----:B------:R-:W-:Y:S01]  /*3570*/  ULDC UR4, c[0x0][0x27c] ;  /* 0x00009f0000047ab9 */ /* 0x000fe20000000800 */
[----:B------:R-:W-:Y:S01]  /*3580*/  IADD3 R17, R17, R18, RZ ;  /* 0x0000001211117210 */ /* 0x000fe20007ffe0ff */
[----:B------:R-:W-:Y:S01]  /*3590*/  @P3 FFMA.FTZ R0, R21, R2, +INF ;  /* 0x7f80000015003423 */ /* 0x000fe20000010002 */
[----:B------:R-:W-:Y:S01]  /*35a0*/  FSETP.NEU.AND P3, PT, R23, RZ, PT ;  /* 0x000000ff1700720b */ /* 0x000fe20003f6d000 */
[----:B------:R-:W-:Y:S01]  /*35b0*/  UIMAD UR4, UR7, UR4, URZ ;  /* 0x00000004070472a4 */ /* 0x000fe2000f8e023f */
[----:B------:R-:W-:Y:S02]  /*35c0*/  IADD3.X R8, R4, UR5, R13, P4, P5 ;  /* 0x0000000504087c10 */ /* 0x000fe4000a7ea40d */
[----:B------:R-:W-:Y:S01]  /*35d0*/  FSEL R9, R0, -INF , P2 ;  /* 0xff80000000097808 */ /* 0x000fe20001000000 */
[----:B------:R-:W1:Y:S01]  /*35e0*/  LDC.64 R12, c[0x0][0x230] ;  /* 0x00008c00ff0c7b82 */ /* 0x000e620000000a00 */
[----:B------:R-:W-:Y:S01]  /*35f0*/  FSEL R0, R7, -INF , P3 ;  /* 0xff80000007007808 */ /* 0x000fe20001800000 */
[----:B------:R-:W-:Y:S01]  /*3600*/  USHF.L.U32 UR7, UR4, 0x2, URZ ;  /* 0x0000000204077899 */ /* 0x000fe2000800063f */
[-C--:B------:R-:W-:Y:S01]  /*3610*/  LEA R2, P4, R111, R6.reuse, 0x1 ;  /* 0x000000066f027211 */ /* 0x080fe200078808ff */
[----:B------:R-:W-:Y:S01]  /*3620*/  FFMA R56, R9, 0.69314718246459960938, R128 ;  /* 0x3f31721809387823 */ /* 0x000fe20000000080 */
[----:B------:R-:W-:Y:S01]  /*3630*/  LEA R4, P5, R5, R6, 0x1 ;  /* 0x0000000605047211 */ /* 0x000fe200078a08ff */
[----:B------:R-:W-:Y:S01]  /*3640*/  FFMA R57, R0, 0.69314718246459960938, R57 ;  /* 0x3f31721800397823 */ /* 0x000fe20000000039 */
[-C--:B------:R-:W-:Y:S01]  /*3650*/  LEA.HI.X.SX32 R3, R111, R8.reuse, 0x1, P4 ;  /* 0x000000086f037211 */ /* 0x080fe200020f0eff */
[----:B------:R-:W-:Y:S01]  /*3660*/  UIMAD.WIDE UR4, UR4, 0x4, URZ ;  /* 0x00000004040478a5 */ /* 0x000fe2000f8e023f */
[----:B------:R-:W-:-:S02]  /*3670*/  LEA.HI.X.SX32 R5, R5, R8, 0x1, P5 ;  /* 0x0000000805057211 */ /* 0x000fc400028f0eff */
[C---:B------:R-:W-:Y:S01]  /*3680*/  SHF.L.U32 R7, R110.reuse, 0x2, RZ ;  /* 0x000000026e077819 */ /* 0x040fe200000006ff */
[----:B------:R-:W-:Y:S01]  /*3690*/  IMAD.HI R110, R110, 0x4, RZ ;  /* 0x000000046e6e7827 */ /* 0x000fe200078e02ff */
[----:B0-----:R-:W-:Y:S01]  /*36a0*/  PRMT R0, R11, 0x7632, R0 ;  /* 0x000076320b007816 */ /* 0x001fe20000000000 */
[----:B------:R1:W-:Y:S04]  /*36b0*/  STG.E.U16 desc[UR10][R2.64], R11 ;  /* 0x0000000b02007986 */ /* 0x0003e8000c10150a */
[----:B------:R0:W-:Y:S01]  /*36c0*/  STG.E.U16 desc[UR10][R4.64], R0 ;  /* 0x0000000004007986 */ /* 0x0001e2000c10150a */
[----:B------:R-:W-:Y:S01]  /*36d0*/  BAR.SYNC.DEFER_BLOCKING 0x0 ;  /* 0x0000000000007b1d */ /* 0x000fe20000010000 */
[----:B-1----:R-:W-:-:S04]  /*36e0*/  IADD3 R2, P1, P2, R7, UR7, R12 ;  /* 0x0000000707027c10 */ /* 0x002fc8000fa3e00c */
[----:B------:R-:W-:Y:S01]  /*36f0*/  IADD3.X R3, R110, UR5, R13, P1, P2 ;  /* 0x000000056e037c10 */ /* 0x000fe20008fe440d */
[----:B------:R0:W-:Y:S02]  /*3700*/  STS.64 [R114+UR6], R56 ;  /* 0x0000003872007988 */ /* 0x0001e40008000a06 */
[----:B------:R-:W-:Y:S06]  /*3710*/  BAR.SYNC.DEFER_BLOCKING 0x0 ;  /* 0x0000000000007b1d */ /* 0x000fec0000010000 */
[----:B------:R-:W-:Y:S05]  /*3720*/  @P0 EXIT ;  /* 0x000000000000094d */ /* 0x000fea0003800000 */
[----:B------:R-:W1:Y:S04]  /*3730*/  LDS R17, [R17] ;  /* 0x0000000011117984 */ /* 0x000e680000000800 */
[----:B-1----:R-:W-:Y:S01]  /*3740*/  STG.E desc[UR10][R2.64], R17 ;  /* 0x0000001102007986 */ /* 0x002fe2000c10190a */
[----:B------:R-:W-:Y:S05]  /*3750*/  EXIT ;  /* 0x000000000000794d */ /* 0x000fea0003800000 */
.L_x_2:
[----:B------:R-:W-:-:S00]  /*3760*/  BRA `(.L_x_2) ;  /* 0xfffffffc00fc7947 */ /* 0x000fc0000383ffff */
[----:B------:R-:W-:-:S00]  /*3770*/  NOP ;  /* 0x0000000000007918 */ /* 0x000fc00000000000 */
        /* <DEDUP_REMOVED lines=8> */
.L_x_3:


//--------------------- .nv.global.init           --------------------------
	.section	.nv.global.init,"aw",@progbits
.nv.global.init:
	.type		_$_str,@object
	.size		_$_str,(.L_0 - _$_str)
_$_str:
        /*0000*/ 	.byte	0x5f, 0x5f, 0x43, 0x55, 0x44, 0x41, 0x5f, 0x46, 0x54, 0x5a, 0x00
.L_0:


//--------------------- .nv.shared.attn_fwd       --------------------------
	.section	.nv.shared.attn_fwd,"aw",@nobits
	.sectionflags	@""
	.align	16
	.zero		1024


//--------------------- .nv.shared.reserved.0     --------------------------
	.section	.nv.shared.reserved.0,"aw",@nobits
	.weak		__nv_reservedSMEM_offset_0_alias
	.size		__nv_reservedSMEM_offset_0_alias, 0, 0
	.other		__nv_reservedSMEM_offset_0_alias,@"STO_CUDA_RESERVED_SHARED STV_DEFAULT"
__nv_reservedSMEM_offset_0_alias:
	.zero		0


//--------------------- .nv.constant0.attn_fwd    --------------------------
	.section	.nv.constant0.attn_fwd,"a",@progbits
	.sectionflags	@""
	.align	4
.nv.constant0.attn_fwd:
	.zero		664


//--------------------- SYMBOLS --------------------------

	.type		.nv.reservedSmem.offset0,@object
	.size		.nv.reservedSmem.offset0,0x4
